//
// Generated by NVIDIA NVVM Compiler
//
// Compiler Build ID: CL-36424714
// Cuda compilation tools, release 13.0, V13.0.88
// Based on NVVM 20.0.0
//

.version 9.0
.target sm_100
.address_size 64

	// .globl	_ZN7Kernels14rmsnorm_kernelEPfPKfS2_fii
.extern .shared .align 16 .b8 _ZN7Kernels11shared_dataE[];

.visible .entry _ZN7Kernels14rmsnorm_kernelEPfPKfS2_fii(
	.param .u64 .ptr .align 1 _ZN7Kernels14rmsnorm_kernelEPfPKfS2_fii_param_0,
	.param .u64 .ptr .align 1 _ZN7Kernels14rmsnorm_kernelEPfPKfS2_fii_param_1,
	.param .u64 .ptr .align 1 _ZN7Kernels14rmsnorm_kernelEPfPKfS2_fii_param_2,
	.param .f32 _ZN7Kernels14rmsnorm_kernelEPfPKfS2_fii_param_3,
	.param .u32 _ZN7Kernels14rmsnorm_kernelEPfPKfS2_fii_param_4,
	.param .u32 _ZN7Kernels14rmsnorm_kernelEPfPKfS2_fii_param_5
)
{
	.reg .pred 	%p<14>;
	.reg .b32 	%r<38>;
	.reg .b32 	%f<93>;
	.reg .b64 	%rd<39>;

	ld.param.u64 	%rd11, [_ZN7Kernels14rmsnorm_kernelEPfPKfS2_fii_param_0];
	ld.param.u64 	%rd12, [_ZN7Kernels14rmsnorm_kernelEPfPKfS2_fii_param_1];
	ld.param.u64 	%rd10, [_ZN7Kernels14rmsnorm_kernelEPfPKfS2_fii_param_2];
	ld.param.f32 	%f14, [_ZN7Kernels14rmsnorm_kernelEPfPKfS2_fii_param_3];
	ld.param.u32 	%r20, [_ZN7Kernels14rmsnorm_kernelEPfPKfS2_fii_param_4];
	ld.param.u32 	%r19, [_ZN7Kernels14rmsnorm_kernelEPfPKfS2_fii_param_5];
	cvta.to.global.u64 	%rd1, %rd12;
	cvta.to.global.u64 	%rd2, %rd11;
	mov.u32 	%r21, %ctaid.y;
	mov.u32 	%r22, %ntid.y;
	mov.u32 	%r23, %tid.y;
	mad.lo.s32 	%r1, %r21, %r22, %r23;
	mov.u32 	%r24, %ctaid.x;
	mov.u32 	%r25, %ntid.x;
	mov.u32 	%r26, %tid.x;
	mad.lo.s32 	%r2, %r24, %r25, %r26;
	setp.ge.s32 	%p1, %r1, %r20;
	setp.ge.s32 	%p2, %r2, %r19;
	or.pred  	%p3, %p1, %p2;
	@%p3 bra 	$L__BB0_17;
	mul.lo.s32 	%r3, %r19, %r1;
	setp.ne.s32 	%p4, %r2, 0;
	add.s32 	%r27, %r3, %r19;
	mul.wide.s32 	%rd13, %r27, 4;
	add.s64 	%rd3, %rd2, %rd13;
	@%p4 bra 	$L__BB0_16;
	setp.lt.s32 	%p5, %r19, 1;
	mov.f32 	%f92, 0f00000000;
	@%p5 bra 	$L__BB0_15;
	and.b32  	%r4, %r19, 15;
	setp.lt.u32 	%p6, %r19, 16;
	mov.f32 	%f92, 0f00000000;
	mov.b32 	%r35, 0;
	@%p6 bra 	$L__BB0_6;
	and.b32  	%r35, %r19, 2147483632;
	neg.s32 	%r33, %r35;
	mul.wide.u32 	%rd14, %r3, 4;
	add.s64 	%rd15, %rd14, %rd1;
	add.s64 	%rd37, %rd15, 32;
	mov.f32 	%f92, 0f00000000;
$L__BB0_5:
	.pragma "nounroll";
	ld.global.f32 	%f19, [%rd37+-32];
	fma.rn.f32 	%f20, %f19, %f19, %f92;
	ld.global.f32 	%f21, [%rd37+-28];
	fma.rn.f32 	%f22, %f21, %f21, %f20;
	ld.global.f32 	%f23, [%rd37+-24];
	fma.rn.f32 	%f24, %f23, %f23, %f22;
	ld.global.f32 	%f25, [%rd37+-20];
	fma.rn.f32 	%f26, %f25, %f25, %f24;
	ld.global.f32 	%f27, [%rd37+-16];
	fma.rn.f32 	%f28, %f27, %f27, %f26;
	ld.global.f32 	%f29, [%rd37+-12];
	fma.rn.f32 	%f30, %f29, %f29, %f28;
	ld.global.f32 	%f31, [%rd37+-8];
	fma.rn.f32 	%f32, %f31, %f31, %f30;
	ld.global.f32 	%f33, [%rd37+-4];
	fma.rn.f32 	%f34, %f33, %f33, %f32;
	ld.global.f32 	%f35, [%rd37];
	fma.rn.f32 	%f36, %f35, %f35, %f34;
	ld.global.f32 	%f37, [%rd37+4];
	fma.rn.f32 	%f38, %f37, %f37, %f36;
	ld.global.f32 	%f39, [%rd37+8];
	fma.rn.f32 	%f40, %f39, %f39, %f38;
	ld.global.f32 	%f41, [%rd37+12];
	fma.rn.f32 	%f42, %f41, %f41, %f40;
	ld.global.f32 	%f43, [%rd37+16];
	fma.rn.f32 	%f44, %f43, %f43, %f42;
	ld.global.f32 	%f45, [%rd37+20];
	fma.rn.f32 	%f46, %f45, %f45, %f44;
	ld.global.f32 	%f47, [%rd37+24];
	fma.rn.f32 	%f48, %f47, %f47, %f46;
	ld.global.f32 	%f49, [%rd37+28];
	fma.rn.f32 	%f92, %f49, %f49, %f48;
	add.s32 	%r33, %r33, 16;
	add.s64 	%rd37, %rd37, 64;
	setp.ne.s32 	%p7, %r33, 0;
	@%p7 bra 	$L__BB0_5;
$L__BB0_6:
	setp.eq.s32 	%p8, %r4, 0;
	@%p8 bra 	$L__BB0_15;
	and.b32  	%r10, %r19, 7;
	setp.lt.u32 	%p9, %r4, 8;
	@%p9 bra 	$L__BB0_9;
	add.s32 	%r29, %r35, %r3;
	mul.wide.u32 	%rd16, %r29, 4;
	add.s64 	%rd17, %rd1, %rd16;
	ld.global.f32 	%f51, [%rd17];
	fma.rn.f32 	%f52, %f51, %f51, %f92;
	cvt.u64.u32 	%rd18, %r3;
	cvt.u64.u32 	%rd19, %r35;
	add.s64 	%rd20, %rd19, %rd18;
	shl.b64 	%rd21, %rd20, 2;
	add.s64 	%rd22, %rd1, %rd21;
	ld.global.f32 	%f53, [%rd22+4];
	fma.rn.f32 	%f54, %f53, %f53, %f52;
	ld.global.f32 	%f55, [%rd22+8];
	fma.rn.f32 	%f56, %f55, %f55, %f54;
	ld.global.f32 	%f57, [%rd22+12];
	fma.rn.f32 	%f58, %f57, %f57, %f56;
	ld.global.f32 	%f59, [%rd22+16];
	fma.rn.f32 	%f60, %f59, %f59, %f58;
	ld.global.f32 	%f61, [%rd22+20];
	fma.rn.f32 	%f62, %f61, %f61, %f60;
	ld.global.f32 	%f63, [%rd22+24];
	fma.rn.f32 	%f64, %f63, %f63, %f62;
	ld.global.f32 	%f65, [%rd22+28];
	fma.rn.f32 	%f92, %f65, %f65, %f64;
	add.s32 	%r35, %r35, 8;
$L__BB0_9:
	setp.eq.s32 	%p10, %r10, 0;
	@%p10 bra 	$L__BB0_15;
	and.b32  	%r13, %r19, 3;
	setp.lt.u32 	%p11, %r10, 4;
	@%p11 bra 	$L__BB0_12;
	add.s32 	%r30, %r35, %r3;
	mul.wide.u32 	%rd23, %r30, 4;
	add.s64 	%rd24, %rd1, %rd23;
	ld.global.f32 	%f67, [%rd24];
	fma.rn.f32 	%f68, %f67, %f67, %f92;
	cvt.u64.u32 	%rd25, %r3;
	cvt.u64.u32 	%rd26, %r35;
	add.s64 	%rd27, %rd26, %rd25;
	shl.b64 	%rd28, %rd27, 2;
	add.s64 	%rd29, %rd1, %rd28;
	ld.global.f32 	%f69, [%rd29+4];
	fma.rn.f32 	%f70, %f69, %f69, %f68;
	ld.global.f32 	%f71, [%rd29+8];
	fma.rn.f32 	%f72, %f71, %f71, %f70;
	ld.global.f32 	%f73, [%rd29+12];
	fma.rn.f32 	%f92, %f73, %f73, %f72;
	add.s32 	%r35, %r35, 4;
$L__BB0_12:
	setp.eq.s32 	%p12, %r13, 0;
	@%p12 bra 	$L__BB0_15;
	add.s32 	%r31, %r35, %r3;
	mul.wide.u32 	%rd30, %r31, 4;
	add.s64 	%rd38, %rd1, %rd30;
	neg.s32 	%r37, %r13;
$L__BB0_14:
	.pragma "nounroll";
	ld.global.f32 	%f74, [%rd38];
	fma.rn.f32 	%f92, %f74, %f74, %f92;
	add.s64 	%rd38, %rd38, 4;
	add.s32 	%r37, %r37, 1;
	setp.ne.s32 	%p13, %r37, 0;
	@%p13 bra 	$L__BB0_14;
$L__BB0_15:
	cvt.rn.f32.s32 	%f75, %r19;
	div.rn.f32 	%f76, %f92, %f75;
	add.f32 	%f77, %f14, %f76;
	sqrt.rn.f32 	%f78, %f77;
	rcp.rn.f32 	%f79, %f78;
	st.global.f32 	[%rd3], %f79;
$L__BB0_16:
	bar.sync 	0;
	ld.global.f32 	%f80, [%rd3];
	add.s32 	%r32, %r3, %r2;
	mul.wide.s32 	%rd31, %r32, 4;
	add.s64 	%rd32, %rd1, %rd31;
	ld.global.f32 	%f81, [%rd32];
	cvta.to.global.u64 	%rd33, %rd10;
	mul.wide.s32 	%rd34, %r2, 4;
	add.s64 	%rd35, %rd33, %rd34;
	ld.global.f32 	%f82, [%rd35];
	fma.rn.f32 	%f83, %f80, %f81, %f82;
	add.s64 	%rd36, %rd2, %rd31;
	st.global.f32 	[%rd36], %f83;
$L__BB0_17:
	ret;

}
	// .globl	_ZN7Kernels11rope_kernelEPfPKfS2_iii
.visible .entry _ZN7Kernels11rope_kernelEPfPKfS2_iii(
	.param .u64 .ptr .align 1 _ZN7Kernels11rope_kernelEPfPKfS2_iii_param_0,
	.param .u64 .ptr .align 1 _ZN7Kernels11rope_kernelEPfPKfS2_iii_param_1,
	.param .u64 .ptr .align 1 _ZN7Kernels11rope_kernelEPfPKfS2_iii_param_2,
	.param .u32 _ZN7Kernels11rope_kernelEPfPKfS2_iii_param_3,
	.param .u32 _ZN7Kernels11rope_kernelEPfPKfS2_iii_param_4,
	.param .u32 _ZN7Kernels11rope_kernelEPfPKfS2_iii_param_5
)
{
	.reg .pred 	%p<11>;
	.reg .b32 	%r<44>;
	.reg .b32 	%f<136>;
	.reg .b64 	%rd<45>;

	ld.param.u64 	%rd8, [_ZN7Kernels11rope_kernelEPfPKfS2_iii_param_0];
	ld.param.u64 	%rd9, [_ZN7Kernels11rope_kernelEPfPKfS2_iii_param_1];
	ld.param.u64 	%rd10, [_ZN7Kernels11rope_kernelEPfPKfS2_iii_param_2];
	ld.param.u32 	%r18, [_ZN7Kernels11rope_kernelEPfPKfS2_iii_param_3];
	ld.param.u32 	%r20, [_ZN7Kernels11rope_kernelEPfPKfS2_iii_param_4];
	ld.param.u32 	%r19, [_ZN7Kernels11rope_kernelEPfPKfS2_iii_param_5];
	cvta.to.global.u64 	%rd1, %rd10;
	cvta.to.global.u64 	%rd2, %rd9;
	mov.u32 	%r21, %ctaid.x;
	mov.u32 	%r22, %ntid.x;
	mov.u32 	%r23, %tid.x;
	mad.lo.s32 	%r1, %r21, %r22, %r23;
	setp.ge.s32 	%p1, %r1, %r20;
	@%p1 bra 	$L__BB1_13;
	cvta.to.global.u64 	%rd3, %rd8;
	mul.lo.s32 	%r2, %r19, %r1;
	shr.u32 	%r24, %r19, 31;
	add.s32 	%r25, %r19, %r24;
	shr.s32 	%r3, %r25, 1;
	setp.lt.s32 	%p2, %r19, 2;
	@%p2 bra 	$L__BB1_13;
	add.s32 	%r27, %r18, %r1;
	mul.lo.s32 	%r4, %r3, %r27;
	add.s32 	%r28, %r3, -1;
	and.b32  	%r5, %r3, 7;
	setp.lt.u32 	%p3, %r28, 7;
	mov.b32 	%r42, 0;
	@%p3 bra 	$L__BB1_5;
	and.b32  	%r42, %r3, 1073741816;
	neg.s32 	%r40, %r42;
	mul.wide.s32 	%rd11, %r2, 4;
	add.s64 	%rd12, %rd11, %rd3;
	add.s64 	%rd44, %rd12, 16;
	mul.wide.u32 	%rd16, %r3, 4;
	mov.u32 	%r39, %r4;
$L__BB1_4:
	.pragma "nounroll";
	mul.wide.s32 	%rd13, %r39, 4;
	add.s64 	%rd14, %rd2, %rd13;
	add.s64 	%rd15, %rd1, %rd13;
	ld.global.f32 	%f1, [%rd44+-16];
	add.s64 	%rd17, %rd44, %rd16;
	ld.global.f32 	%f2, [%rd17+-16];
	ld.global.f32 	%f3, [%rd14];
	ld.global.f32 	%f4, [%rd15];
	mul.f32 	%f5, %f1, %f3;
	mul.f32 	%f6, %f2, %f4;
	sub.f32 	%f7, %f5, %f6;
	st.global.f32 	[%rd44+-16], %f7;
	mul.f32 	%f8, %f1, %f4;
	fma.rn.f32 	%f9, %f2, %f3, %f8;
	st.global.f32 	[%rd17+-16], %f9;
	ld.global.f32 	%f10, [%rd44+-12];
	ld.global.f32 	%f11, [%rd17+-12];
	ld.global.f32 	%f12, [%rd14+4];
	ld.global.f32 	%f13, [%rd15+4];
	mul.f32 	%f14, %f10, %f12;
	mul.f32 	%f15, %f11, %f13;
	sub.f32 	%f16, %f14, %f15;
	st.global.f32 	[%rd44+-12], %f16;
	mul.f32 	%f17, %f10, %f13;
	fma.rn.f32 	%f18, %f11, %f12, %f17;
	st.global.f32 	[%rd17+-12], %f18;
	ld.global.f32 	%f19, [%rd44+-8];
	ld.global.f32 	%f20, [%rd17+-8];
	ld.global.f32 	%f21, [%rd14+8];
	ld.global.f32 	%f22, [%rd15+8];
	mul.f32 	%f23, %f19, %f21;
	mul.f32 	%f24, %f20, %f22;
	sub.f32 	%f25, %f23, %f24;
	st.global.f32 	[%rd44+-8], %f25;
	mul.f32 	%f26, %f19, %f22;
	fma.rn.f32 	%f27, %f20, %f21, %f26;
	st.global.f32 	[%rd17+-8], %f27;
	ld.global.f32 	%f28, [%rd44+-4];
	ld.global.f32 	%f29, [%rd17+-4];
	ld.global.f32 	%f30, [%rd14+12];
	ld.global.f32 	%f31, [%rd15+12];
	mul.f32 	%f32, %f28, %f30;
	mul.f32 	%f33, %f29, %f31;
	sub.f32 	%f34, %f32, %f33;
	st.global.f32 	[%rd44+-4], %f34;
	mul.f32 	%f35, %f28, %f31;
	fma.rn.f32 	%f36, %f29, %f30, %f35;
	st.global.f32 	[%rd17+-4], %f36;
	ld.global.f32 	%f37, [%rd44];
	ld.global.f32 	%f38, [%rd17];
	ld.global.f32 	%f39, [%rd14+16];
	ld.global.f32 	%f40, [%rd15+16];
	mul.f32 	%f41, %f37, %f39;
	mul.f32 	%f42, %f38, %f40;
	sub.f32 	%f43, %f41, %f42;
	st.global.f32 	[%rd44], %f43;
	mul.f32 	%f44, %f37, %f40;
	fma.rn.f32 	%f45, %f38, %f39, %f44;
	st.global.f32 	[%rd17], %f45;
	ld.global.f32 	%f46, [%rd44+4];
	ld.global.f32 	%f47, [%rd17+4];
	ld.global.f32 	%f48, [%rd14+20];
	ld.global.f32 	%f49, [%rd15+20];
	mul.f32 	%f50, %f46, %f48;
	mul.f32 	%f51, %f47, %f49;
	sub.f32 	%f52, %f50, %f51;
	st.global.f32 	[%rd44+4], %f52;
	mul.f32 	%f53, %f46, %f49;
	fma.rn.f32 	%f54, %f47, %f48, %f53;
	st.global.f32 	[%rd17+4], %f54;
	ld.global.f32 	%f55, [%rd44+8];
	ld.global.f32 	%f56, [%rd17+8];
	ld.global.f32 	%f57, [%rd14+24];
	ld.global.f32 	%f58, [%rd15+24];
	mul.f32 	%f59, %f55, %f57;
	mul.f32 	%f60, %f56, %f58;
	sub.f32 	%f61, %f59, %f60;
	st.global.f32 	[%rd44+8], %f61;
	mul.f32 	%f62, %f55, %f58;
	fma.rn.f32 	%f63, %f56, %f57, %f62;
	st.global.f32 	[%rd17+8], %f63;
	ld.global.f32 	%f64, [%rd44+12];
	ld.global.f32 	%f65, [%rd17+12];
	ld.global.f32 	%f66, [%rd14+28];
	ld.global.f32 	%f67, [%rd15+28];
	mul.f32 	%f68, %f64, %f66;
	mul.f32 	%f69, %f65, %f67;
	sub.f32 	%f70, %f68, %f69;
	st.global.f32 	[%rd44+12], %f70;
	mul.f32 	%f71, %f64, %f67;
	fma.rn.f32 	%f72, %f65, %f66, %f71;
	st.global.f32 	[%rd17+12], %f72;
	add.s32 	%r40, %r40, 8;
	add.s64 	%rd44, %rd44, 32;
	add.s32 	%r39, %r39, 8;
	setp.ne.s32 	%p4, %r40, 0;
	@%p4 bra 	$L__BB1_4;
$L__BB1_5:
	setp.eq.s32 	%p5, %r5, 0;
	@%p5 bra 	$L__BB1_13;
	mul.wide.s32 	%rd18, %r2, 4;
	add.s64 	%rd7, %rd3, %rd18;
	and.b32  	%r13, %r3, 3;
	setp.lt.u32 	%p6, %r5, 4;
	@%p6 bra 	$L__BB1_8;
	mul.wide.u32 	%rd19, %r42, 4;
	add.s64 	%rd20, %rd7, %rd19;
	ld.global.f32 	%f73, [%rd20];
	add.s32 	%r30, %r42, %r3;
	mul.wide.u32 	%rd21, %r30, 4;
	add.s64 	%rd22, %rd7, %rd21;
	ld.global.f32 	%f74, [%rd22];
	add.s32 	%r31, %r42, %r4;
	mul.wide.s32 	%rd23, %r31, 4;
	add.s64 	%rd24, %rd2, %rd23;
	ld.global.f32 	%f75, [%rd24];
	add.s64 	%rd25, %rd1, %rd23;
	ld.global.f32 	%f76, [%rd25];
	mul.f32 	%f77, %f73, %f75;
	mul.f32 	%f78, %f74, %f76;
	sub.f32 	%f79, %f77, %f78;
	st.global.f32 	[%rd20], %f79;
	mul.f32 	%f80, %f73, %f76;
	fma.rn.f32 	%f81, %f74, %f75, %f80;
	st.global.f32 	[%rd22], %f81;
	ld.global.f32 	%f82, [%rd20+4];
	shl.b32 	%r32, %r3, 2;
	cvt.u64.u32 	%rd26, %r32;
	add.s64 	%rd27, %rd20, %rd26;
	ld.global.f32 	%f83, [%rd27+4];
	ld.global.f32 	%f84, [%rd24+4];
	ld.global.f32 	%f85, [%rd25+4];
	mul.f32 	%f86, %f82, %f84;
	mul.f32 	%f87, %f83, %f85;
	sub.f32 	%f88, %f86, %f87;
	st.global.f32 	[%rd20+4], %f88;
	mul.f32 	%f89, %f82, %f85;
	fma.rn.f32 	%f90, %f83, %f84, %f89;
	st.global.f32 	[%rd27+4], %f90;
	ld.global.f32 	%f91, [%rd20+8];
	ld.global.f32 	%f92, [%rd27+8];
	ld.global.f32 	%f93, [%rd24+8];
	ld.global.f32 	%f94, [%rd25+8];
	mul.f32 	%f95, %f91, %f93;
	mul.f32 	%f96, %f92, %f94;
	sub.f32 	%f97, %f95, %f96;
	st.global.f32 	[%rd20+8], %f97;
	mul.f32 	%f98, %f91, %f94;
	fma.rn.f32 	%f99, %f92, %f93, %f98;
	st.global.f32 	[%rd27+8], %f99;
	ld.global.f32 	%f100, [%rd20+12];
	ld.global.f32 	%f101, [%rd27+12];
	ld.global.f32 	%f102, [%rd24+12];
	ld.global.f32 	%f103, [%rd25+12];
	mul.f32 	%f104, %f100, %f102;
	mul.f32 	%f105, %f101, %f103;
	sub.f32 	%f106, %f104, %f105;
	st.global.f32 	[%rd20+12], %f106;
	mul.f32 	%f107, %f100, %f103;
	fma.rn.f32 	%f108, %f101, %f102, %f107;
	st.global.f32 	[%rd27+12], %f108;
	add.s32 	%r42, %r42, 4;
$L__BB1_8:
	setp.eq.s32 	%p7, %r13, 0;
	@%p7 bra 	$L__BB1_13;
	setp.eq.s32 	%p8, %r13, 1;
	@%p8 bra 	$L__BB1_11;
	mul.wide.u32 	%rd28, %r42, 4;
	add.s64 	%rd29, %rd7, %rd28;
	ld.global.f32 	%f109, [%rd29];
	add.s32 	%r33, %r42, %r3;
	mul.wide.u32 	%rd30, %r33, 4;
	add.s64 	%rd31, %rd7, %rd30;
	ld.global.f32 	%f110, [%rd31];
	add.s32 	%r34, %r42, %r4;
	mul.wide.s32 	%rd32, %r34, 4;
	add.s64 	%rd33, %rd2, %rd32;
	ld.global.f32 	%f111, [%rd33];
	add.s64 	%rd34, %rd1, %rd32;
	ld.global.f32 	%f112, [%rd34];
	mul.f32 	%f113, %f109, %f111;
	mul.f32 	%f114, %f110, %f112;
	sub.f32 	%f115, %f113, %f114;
	st.global.f32 	[%rd29], %f115;
	mul.f32 	%f116, %f109, %f112;
	fma.rn.f32 	%f117, %f110, %f111, %f116;
	st.global.f32 	[%rd31], %f117;
	ld.global.f32 	%f118, [%rd29+4];
	shl.b32 	%r35, %r3, 2;
	cvt.u64.u32 	%rd35, %r35;
	add.s64 	%rd36, %rd29, %rd35;
	ld.global.f32 	%f119, [%rd36+4];
	ld.global.f32 	%f120, [%rd33+4];
	ld.global.f32 	%f121, [%rd34+4];
	mul.f32 	%f122, %f118, %f120;
	mul.f32 	%f123, %f119, %f121;
	sub.f32 	%f124, %f122, %f123;
	st.global.f32 	[%rd29+4], %f124;
	mul.f32 	%f125, %f118, %f121;
	fma.rn.f32 	%f126, %f119, %f120, %f125;
	st.global.f32 	[%rd36+4], %f126;
	add.s32 	%r42, %r42, 2;
$L__BB1_11:
	and.b32  	%r36, %r3, 1;
	setp.eq.b32 	%p9, %r36, 1;
	not.pred 	%p10, %p9;
	@%p10 bra 	$L__BB1_13;
	mul.wide.u32 	%rd37, %r42, 4;
	add.s64 	%rd38, %rd7, %rd37;
	ld.global.f32 	%f127, [%rd38];
	add.s32 	%r37, %r42, %r3;
	mul.wide.u32 	%rd39, %r37, 4;
	add.s64 	%rd40, %rd7, %rd39;
	ld.global.f32 	%f128, [%rd40];
	add.s32 	%r38, %r42, %r4;
	mul.wide.s32 	%rd41, %r38, 4;
	add.s64 	%rd42, %rd2, %rd41;
	ld.global.f32 	%f129, [%rd42];
	add.s64 	%rd43, %rd1, %rd41;
	ld.global.f32 	%f130, [%rd43];
	mul.f32 	%f131, %f127, %f129;
	mul.f32 	%f132, %f128, %f130;
	sub.f32 	%f133, %f131, %f132;
	st.global.f32 	[%rd38], %f133;
	mul.f32 	%f134, %f127, %f130;
	fma.rn.f32 	%f135, %f128, %f129, %f134;
	st.global.f32 	[%rd40], %f135;
$L__BB1_13:
	ret;

}
	// .globl	_ZN7Kernels13swiglu_kernelEPfS0_i
.visible .entry _ZN7Kernels13swiglu_kernelEPfS0_i(
	.param .u64 .ptr .align 1 _ZN7Kernels13swiglu_kernelEPfS0_i_param_0,
	.param .u64 .ptr .align 1 _ZN7Kernels13swiglu_kernelEPfS0_i_param_1,
	.param .u32 _ZN7Kernels13swiglu_kernelEPfS0_i_param_2
)
{
	.reg .pred 	%p<2>;
	.reg .b32 	%r<8>;
	.reg .b32 	%f<18>;
	.reg .b64 	%rd<8>;

	ld.param.u64 	%rd1, [_ZN7Kernels13swiglu_kernelEPfS0_i_param_0];
	ld.param.u64 	%rd2, [_ZN7Kernels13swiglu_kernelEPfS0_i_param_1];
	ld.param.u32 	%r2, [_ZN7Kernels13swiglu_kernelEPfS0_i_param_2];
	mov.u32 	%r3, %ctaid.x;
	mov.u32 	%r4, %ntid.x;
	mov.u32 	%r5, %tid.x;
	mad.lo.s32 	%r1, %r3, %r4, %r5;
	setp.ge.s32 	%p1, %r1, %r2;
	@%p1 bra 	$L__BB2_2;
	cvta.to.global.u64 	%rd3, %rd1;
	cvta.to.global.u64 	%rd4, %rd2;
	mul.wide.s32 	%rd5, %r1, 4;
	add.s64 	%rd6, %rd3, %rd5;
	ld.global.f32 	%f1, [%rd6];
	fma.rn.f32 	%f2, %f1, 0fBBBB989D, 0f3F000000;
	cvt.sat.f32.f32 	%f3, %f2;
	mov.f32 	%f4, 0f4B400001;
	mov.f32 	%f5, 0f437C0000;
	fma.rm.f32 	%f6, %f3, %f5, %f4;
	add.f32 	%f7, %f6, 0fCB40007F;
	neg.f32 	%f8, %f7;
	fma.rn.f32 	%f9, %f1, 0fBFB8AA3B, %f8;
	fma.rn.f32 	%f10, %f1, 0fB2A57060, %f9;
	mov.b32 	%r6, %f6;
	shl.b32 	%r7, %r6, 23;
	mov.b32 	%f11, %r7;
	ex2.approx.ftz.f32 	%f12, %f10;
	fma.rn.f32 	%f13, %f12, %f11, 0f3F800000;
	rcp.rn.f32 	%f14, %f13;
	mul.f32 	%f15, %f1, %f14;
	add.s64 	%rd7, %rd4, %rd5;
	ld.global.f32 	%f16, [%rd7];
	mul.f32 	%f17, %f16, %f15;
	st.global.f32 	[%rd6], %f17;
$L__BB2_2:
	ret;

}
	// .globl	_ZN7Kernels14softmax_kernelEPfPKfi
.visible .entry _ZN7Kernels14softmax_kernelEPfPKfi(
	.param .u64 .ptr .align 1 _ZN7Kernels14softmax_kernelEPfPKfi_param_0,
	.param .u64 .ptr .align 1 _ZN7Kernels14softmax_kernelEPfPKfi_param_1,
	.param .u32 _ZN7Kernels14softmax_kernelEPfPKfi_param_2
)
{
	.reg .pred 	%p<8>;
	.reg .b32 	%r<21>;
	.reg .b32 	%f<30>;
	.reg .b64 	%rd<13>;

	ld.param.u64 	%rd3, [_ZN7Kernels14softmax_kernelEPfPKfi_param_0];
	ld.param.u64 	%rd4, [_ZN7Kernels14softmax_kernelEPfPKfi_param_1];
	ld.param.u32 	%r8, [_ZN7Kernels14softmax_kernelEPfPKfi_param_2];
	cvta.to.global.u64 	%rd1, %rd3;
	cvta.to.global.u64 	%rd5, %rd4;
	mov.u32 	%r1, %ntid.x;
	mov.u32 	%r2, %tid.x;
	mov.u32 	%r9, %ctaid.x;
	mad.lo.s32 	%r3, %r9, %r1, %r2;
	setp.ge.s32 	%p1, %r3, %r8;
	mul.wide.s32 	%rd6, %r3, 4;
	add.s64 	%rd2, %rd5, %rd6;
	mov.f32 	%f28, 0fFF7FFFFF;
	@%p1 bra 	$L__BB3_2;
	ld.global.f32 	%f28, [%rd2];
$L__BB3_2:
	shl.b32 	%r10, %r2, 2;
	mov.u32 	%r11, _ZN7Kernels11shared_dataE;
	add.s32 	%r4, %r11, %r10;
	st.shared.f32 	[%r4], %f28;
	setp.lt.u32 	%p2, %r1, 2;
	@%p2 bra 	$L__BB3_7;
	mov.u32 	%r20, %r1;
$L__BB3_4:
	shr.u32 	%r6, %r20, 1;
	bar.sync 	0;
	setp.ge.u32 	%p3, %r2, %r6;
	@%p3 bra 	$L__BB3_6;
	ld.shared.f32 	%f7, [%r4];
	shl.b32 	%r12, %r6, 2;
	add.s32 	%r13, %r4, %r12;
	ld.shared.f32 	%f8, [%r13];
	max.f32 	%f9, %f7, %f8;
	st.shared.f32 	[%r4], %f9;
$L__BB3_6:
	setp.gt.u32 	%p4, %r20, 3;
	mov.u32 	%r20, %r6;
	@%p4 bra 	$L__BB3_4;
$L__BB3_7:
	shl.b32 	%r14, %r1, 2;
	add.s32 	%r7, %r11, %r14;
	bar.sync 	0;
	ld.shared.f32 	%f3, [_ZN7Kernels11shared_dataE];
	setp.ne.s32 	%p5, %r2, 0;
	@%p5 bra 	$L__BB3_9;
	mov.b32 	%r16, 0;
	st.shared.u32 	[%r7], %r16;
$L__BB3_9:
	setp.lt.s32 	%p6, %r3, %r8;
	bar.sync 	0;
	@%p6 bra 	$L__BB3_11;
	add.s64 	%rd8, %rd1, %rd6;
	mov.b32 	%r17, 0;
	st.global.u32 	[%rd8], %r17;
	mov.f32 	%f29, 0f00000000;
	bra.uni 	$L__BB3_12;
$L__BB3_11:
	ld.global.f32 	%f11, [%rd2];
	sub.f32 	%f12, %f11, %f3;
	fma.rn.f32 	%f13, %f12, 0f3BBB989D, 0f3F000000;
	cvt.sat.f32.f32 	%f14, %f13;
	mov.f32 	%f15, 0f4B400001;
	mov.f32 	%f16, 0f437C0000;
	fma.rm.f32 	%f17, %f14, %f16, %f15;
	add.f32 	%f18, %f17, 0fCB40007F;
	neg.f32 	%f19, %f18;
	fma.rn.f32 	%f20, %f12, 0f3FB8AA3B, %f19;
	fma.rn.f32 	%f21, %f12, 0f32A57060, %f20;
	mov.b32 	%r18, %f17;
	shl.b32 	%r19, %r18, 23;
	mov.b32 	%f22, %r19;
	ex2.approx.ftz.f32 	%f23, %f21;
	mul.f32 	%f29, %f23, %f22;
	add.s64 	%rd10, %rd1, %rd6;
	st.global.f32 	[%rd10], %f29;
$L__BB3_12:
	setp.ge.s32 	%p7, %r3, %r8;
	atom.shared.add.f32 	%f24, [%r7], %f29;
	bar.sync 	0;
	@%p7 bra 	$L__BB3_14;
	add.s64 	%rd12, %rd1, %rd6;
	ld.global.f32 	%f25, [%rd12];
	ld.shared.f32 	%f26, [%r7];
	div.rn.f32 	%f27, %f25, %f26;
	st.global.f32 	[%rd12], %f27;
$L__BB3_14:
	ret;

}


// ===== COMPILED SASS (sm_100) =====

	.target	sm_100

	.elftype	@"ET_EXEC"


//--------------------- .note.nv.tkinfo           --------------------------
	.section	.note.nv.tkinfo,"",@"SHT_NOTE"
	.sectionflags	@"SHF_NOTE_NV_TKINFO"
	.tkinfo
        /*0018*/ 	.word	0x00000002
        /*0030*/ 	.string	""
        /*0030*/ 	.string	"ptxas"
        /*0030*/ 	.string	"Cuda compilation tools, release 13.0, V13.0.88"
        /*0030*/ 	.string	"Build cuda_13.0.r13.0/compiler.36424714_0"
        /*0030*/ 	.string	"-arch sm_100 -m 64 "



//--------------------- .note.nv.cuinfo           --------------------------
	.section	.note.nv.cuinfo,"",@"SHT_NOTE"
	.sectionflags	@"SHF_NOTE_NV_CUINFO"
        /*0018*/ 	.short	0x0002
        /*001a*/ 	.short	0x0064
        /*001c*/ 	.short	0x0082
	.zero		2


//--------------------- .nv.info                  --------------------------
	.section	.nv.info,"",@"SHT_CUDA_INFO"
	.align	4


	//----- nvinfo : EIATTR_REGCOUNT
	.align		4
        /*0000*/ 	.byte	0x04, 0x2f
        /*0002*/ 	.short	(.L_1 - .L_0)
	.align		4
.L_0:
        /*0004*/ 	.word	index@(_ZN7Kernels14rmsnorm_kernelEPfPKfS2_fii)
        /*0008*/ 	.word	0x0000001f


	//----- nvinfo : EIATTR_FRAME_SIZE
	.align		4
.L_1:
        /*000c*/ 	.byte	0x04, 0x11
        /*000e*/ 	.short	(.L_3 - .L_2)
	.align		4
.L_2:
        /*0010*/ 	.word	index@($__internal_4_$__cuda_sm3x_div_rn_noftz_f32_slowpath)
        /*0014*/ 	.word	0x00000000


	//----- nvinfo : EIATTR_FRAME_SIZE
	.align		4
.L_3:
        /*0018*/ 	.byte	0x04, 0x11
        /*001a*/ 	.short	(.L_5 - .L_4)
	.align		4
.L_4:
        /*001c*/ 	.word	index@($__internal_3_$__cuda_sm20_sqrt_rn_f32_slowpath)
        /*0020*/ 	.word	0x00000000


	//----- nvinfo : EIATTR_FRAME_SIZE
	.align		4
.L_5:
        /*0024*/ 	.byte	0x04, 0x11
        /*0026*/ 	.short	(.L_7 - .L_6)
	.align		4
.L_6:
        /*0028*/ 	.word	index@($__internal_2_$__cuda_sm20_rcp_rn_f32_slowpath)
        /*002c*/ 	.word	0x00000000


	//----- nvinfo : EIATTR_FRAME_SIZE
	.align		4
.L_7:
        /*0030*/ 	.byte	0x04, 0x11
        /*0032*/ 	.short	(.L_9 - .L_8)
	.align		4
.L_8:
        /*0034*/ 	.word	index@(_ZN7Kernels14rmsnorm_kernelEPfPKfS2_fii)
        /*0038*/ 	.word	0x00000000


	//----- nvinfo : EIATTR_REGCOUNT
	.align		4
.L_9:
        /*003c*/ 	.byte	0x04, 0x2f
        /*003e*/ 	.short	(.L_11 - .L_10)
	.align		4
.L_10:
        /*0040*/ 	.word	index@(_ZN7Kernels11rope_kernelEPfPKfS2_iii)
        /*0044*/ 	.word	0x0000001e


	//----- nvinfo : EIATTR_FRAME_SIZE
	.align		4
.L_11:
        /*0048*/ 	.byte	0x04, 0x11
        /*004a*/ 	.short	(.L_13 - .L_12)
	.align		4
.L_12:
        /*004c*/ 	.word	index@(_ZN7Kernels11rope_kernelEPfPKfS2_iii)
        /*0050*/ 	.word	0x00000000


	//----- nvinfo : EIATTR_REGCOUNT
	.align		4
.L_13:
        /*0054*/ 	.byte	0x04, 0x2f
        /*0056*/ 	.short	(.L_15 - .L_14)
	.align		4
.L_14:
        /*0058*/ 	.word	index@(_ZN7Kernels13swiglu_kernelEPfS0_i)
        /*005c*/ 	.word	0x00000011


	//----- nvinfo : EIATTR_FRAME_SIZE
	.align		4
.L_15:
        /*0060*/ 	.byte	0x04, 0x11
        /*0062*/ 	.short	(.L_17 - .L_16)
	.align		4
.L_16:
        /*0064*/ 	.word	index@($__internal_1_$__cuda_sm20_rcp_rn_f32_slowpath)
        /*0068*/ 	.word	0x00000000


	//----- nvinfo : EIATTR_FRAME_SIZE
	.align		4
.L_17:
        /*006c*/ 	.byte	0x04, 0x11
        /*006e*/ 	.short	(.L_19 - .L_18)
	.align		4
.L_18:
        /*0070*/ 	.word	index@(_ZN7Kernels13swiglu_kernelEPfS0_i)
        /*0074*/ 	.word	0x00000000


	//----- nvinfo : EIATTR_REGCOUNT
	.align		4
.L_19:
        /*0078*/ 	.byte	0x04, 0x2f
        /*007a*/ 	.short	(.L_21 - .L_20)
	.align		4
.L_20:
        /*007c*/ 	.word	index@(_ZN7Kernels14softmax_kernelEPfPKfi)
        /*0080*/ 	.word	0x00000010


	//----- nvinfo : EIATTR_FRAME_SIZE
	.align		4
.L_21:
        /*0084*/ 	.byte	0x04, 0x11
        /*0086*/ 	.short	(.L_23 - .L_22)
	.align		4
.L_22:
        /*0088*/ 	.word	index@($__internal_0_$__cuda_sm3x_div_rn_noftz_f32_slowpath)
        /*008c*/ 	.word	0x00000000


	//----- nvinfo : EIATTR_FRAME_SIZE
	.align		4
.L_23:
        /*0090*/ 	.byte	0x04, 0x11
        /*0092*/ 	.short	(.L_25 - .L_24)
	.align		4
.L_24:
        /*0094*/ 	.word	index@(_ZN7Kernels14softmax_kernelEPfPKfi)
        /*0098*/ 	.word	0x00000000


	//----- nvinfo : EIATTR_MIN_STACK_SIZE
	.align		4
.L_25:
        /*009c*/ 	.byte	0x04, 0x12
        /*009e*/ 	.short	(.L_27 - .L_26)
	.align		4
.L_26:
        /*00a0*/ 	.word	index@(_ZN7Kernels14softmax_kernelEPfPKfi)
        /*00a4*/ 	.word	0x00000000


	//----- nvinfo : EIATTR_MIN_STACK_SIZE
	.align		4
.L_27:
        /*00a8*/ 	.byte	0x04, 0x12
        /*00aa*/ 	.short	(.L_29 - .L_28)
	.align		4
.L_28:
        /*00ac*/ 	.word	index@(_ZN7Kernels13swiglu_kernelEPfS0_i)
        /*00b0*/ 	.word	0x00000000


	//----- nvinfo : EIATTR_MIN_STACK_SIZE
	.align		4
.L_29:
        /*00b4*/ 	.byte	0x04, 0x12
        /*00b6*/ 	.short	(.L_31 - .L_30)
	.align		4
.L_30:
        /*00b8*/ 	.word	index@(_ZN7Kernels11rope_kernelEPfPKfS2_iii)
        /*00bc*/ 	.word	0x00000000


	//----- nvinfo : EIATTR_MIN_STACK_SIZE
	.align		4
.L_31:
        /*00c0*/ 	.byte	0x04, 0x12
        /*00c2*/ 	.short	(.L_33 - .L_32)
	.align		4
.L_32:
        /*00c4*/ 	.word	index@(_ZN7Kernels14rmsnorm_kernelEPfPKfS2_fii)
        /*00c8*/ 	.word	0x00000000
.L_33:


//--------------------- .nv.compat                --------------------------
	.section	.nv.compat,"",@"SHT_CUDA_COMPAT_INFO"
	.align	4
        /*0000*/ 	.byte	0x02, 0x09, 0x00, 0x00, 0x02, 0x02, 0x01, 0x00, 0x02, 0x05, 0x05, 0x00, 0x03, 0x07, 0x01, 0x01
        /*0010*/ 	.byte	0x02, 0x03, 0x00, 0x00, 0x02, 0x06, 0x01, 0x00, 0x04, 0x0b, 0x08, 0x00, 0x01, 0x00, 0x00, 0x00
        /*0020*/ 	.byte	0x00, 0x00, 0x00, 0x00


//--------------------- .nv.info._ZN7Kernels14softmax_kernelEPfPKfi --------------------------
	.section	.nv.info._ZN7Kernels14softmax_kernelEPfPKfi,"",@"SHT_CUDA_INFO"
	.sectionflags	@""
	.align	4


	//----- nvinfo : EIATTR_CUDA_API_VERSION
	.align		4
        /*0000*/ 	.byte	0x04, 0x37
        /*0002*/ 	.short	(.L_35 - .L_34)
.L_34:
        /*0004*/ 	.word	0x00000082


	//----- nvinfo : EIATTR_KPARAM_INFO
	.align		4
.L_35:
        /*0008*/ 	.byte	0x04, 0x17
        /*000a*/ 	.short	(.L_37 - .L_36)
.L_36:
        /*000c*/ 	.word	0x00000000
        /*0010*/ 	.short	0x0002
        /*0012*/ 	.short	0x0010
        /*0014*/ 	.byte	0x00, 0xf0, 0x11, 0x00


	//----- nvinfo : EIATTR_KPARAM_INFO
	.align		4
.L_37:
        /*0018*/ 	.byte	0x04, 0x17
        /*001a*/ 	.short	(.L_39 - .L_38)
.L_38:
        /*001c*/ 	.word	0x00000000
        /*0020*/ 	.short	0x0001
        /*0022*/ 	.short	0x0008
        /*0024*/ 	.byte	0x00, 0xf5, 0x21, 0x00


	//----- nvinfo : EIATTR_KPARAM_INFO
	.align		4
.L_39:
        /*0028*/ 	.byte	0x04, 0x17
        /*002a*/ 	.short	(.L_41 - .L_40)
.L_40:
        /*002c*/ 	.word	0x00000000
        /*0030*/ 	.short	0x0000
        /*0032*/ 	.short	0x0000
        /*0034*/ 	.byte	0x00, 0xf5, 0x21, 0x00


	//----- nvinfo : EIATTR_SPARSE_MMA_MASK
	.align		4
.L_41:
        /*0038*/ 	.byte	0x03, 0x50
        /*003a*/ 	.short	0x0000


	//----- nvinfo : EIATTR_MAXREG_COUNT
	.align		4
        /*003c*/ 	.byte	0x03, 0x1b
        /*003e*/ 	.short	0x00ff


	//----- nvinfo : EIATTR_NUM_BARRIERS
	.align		4
        /*0040*/ 	.byte	0x02, 0x4c
        /*0042*/ 	.byte	0x01
	.zero		1


	//----- nvinfo : EIATTR_MERCURY_ISA_VERSION
	.align		4
        /*0044*/ 	.byte	0x03, 0x5f
        /*0046*/ 	.short	0x0101


	//----- nvinfo : EIATTR_VRC_CTA_INIT_COUNT
	.align		4
        /*0048*/ 	.byte	0x02, 0x4a
	.zero		1
	.zero		1


	//----- nvinfo : EIATTR_EXIT_INSTR_OFFSETS
	.align		4
        /*004c*/ 	.byte	0x04, 0x1c
        /*004e*/ 	.short	(.L_43 - .L_42)


	//   ....[0]....
.L_42:
        /*0050*/ 	.word	0x00000490


	//   ....[1]....
        /*0054*/ 	.word	0x000005a0


	//----- nvinfo : EIATTR_CRS_STACK_SIZE
	.align		4
.L_43:
        /*0058*/ 	.byte	0x04, 0x1e
        /*005a*/ 	.short	(.L_45 - .L_44)
.L_44:
        /*005c*/ 	.word	0x00000000


	//----- nvinfo : EIATTR_CBANK_PARAM_SIZE
	.align		4
.L_45:
        /*0060*/ 	.byte	0x03, 0x19
        /*0062*/ 	.short	0x0014


	//----- nvinfo : EIATTR_PARAM_CBANK
	.align		4
        /*0064*/ 	.byte	0x04, 0x0a
        /*0066*/ 	.short	(.L_47 - .L_46)
	.align		4
.L_46:
        /*0068*/ 	.word	index@(.nv.constant0._ZN7Kernels14softmax_kernelEPfPKfi)
        /*006c*/ 	.short	0x0380
        /*006e*/ 	.short	0x0014


	//----- nvinfo : EIATTR_SW_WAR
	.align		4
.L_47:
        /*0070*/ 	.byte	0x04, 0x36
        /*0072*/ 	.short	(.L_49 - .L_48)
.L_48:
        /*0074*/ 	.word	0x00000008
.L_49:


//--------------------- .nv.info._ZN7Kernels13swiglu_kernelEPfS0_i --------------------------
	.section	.nv.info._ZN7Kernels13swiglu_kernelEPfS0_i,"",@"SHT_CUDA_INFO"
	.sectionflags	@""
	.align	4


	//----- nvinfo : EIATTR_CUDA_API_VERSION
	.align		4
        /*0000*/ 	.byte	0x04, 0x37
        /*0002*/ 	.short	(.L_51 - .L_50)
.L_50:
        /*0004*/ 	.word	0x00000082


	//----- nvinfo : EIATTR_KPARAM_INFO
	.align		4
.L_51:
        /*0008*/ 	.byte	0x04, 0x17
        /*000a*/ 	.short	(.L_53 - .L_52)
.L_52:
        /*000c*/ 	.word	0x00000000
        /*0010*/ 	.short	0x0002
        /*0012*/ 	.short	0x0010
        /*0014*/ 	.byte	0x00, 0xf0, 0x11, 0x00


	//----- nvinfo : EIATTR_KPARAM_INFO
	.align		4
.L_53:
        /*0018*/ 	.byte	0x04, 0x17
        /*001a*/ 	.short	(.L_55 - .L_54)
.L_54:
        /*001c*/ 	.word	0x00000000
        /*0020*/ 	.short	0x0001
        /*0022*/ 	.short	0x0008
        /*0024*/ 	.byte	0x00, 0xf5, 0x21, 0x00


	//----- nvinfo : EIATTR_KPARAM_INFO
	.align		4
.L_55:
        /*0028*/ 	.byte	0x04, 0x17
        /*002a*/ 	.short	(.L_57 - .L_56)
.L_56:
        /*002c*/ 	.word	0x00000000
        /*0030*/ 	.short	0x0000
        /*0032*/ 	.short	0x0000
        /*0034*/ 	.byte	0x00, 0xf5, 0x21, 0x00


	//----- nvinfo : EIATTR_SPARSE_MMA_MASK
	.align		4
.L_57:
        /*0038*/ 	.byte	0x03, 0x50
        /*003a*/ 	.short	0x0000


	//----- nvinfo : EIATTR_MAXREG_COUNT
	.align		4
        /*003c*/ 	.byte	0x03, 0x1b
        /*003e*/ 	.short	0x00ff


	//----- nvinfo : EIATTR_MERCURY_ISA_VERSION
	.align		4
        /*0040*/ 	.byte	0x03, 0x5f
        /*0042*/ 	.short	0x0101


	//----- nvinfo : EIATTR_VRC_CTA_INIT_COUNT
	.align		4
        /*0044*/ 	.byte	0x02, 0x4a
	.zero		1
	.zero		1


	//----- nvinfo : EIATTR_EXIT_INSTR_OFFSETS
	.align		4
        /*0048*/ 	.byte	0x04, 0x1c
        /*004a*/ 	.short	(.L_59 - .L_58)


	//   ....[0]....
.L_58:
        /*004c*/ 	.word	0x00000070


	//   ....[1]....
        /*0050*/ 	.word	0x000002a0


	//----- nvinfo : EIATTR_CRS_STACK_SIZE
	.align		4
.L_59:
        /*0054*/ 	.byte	0x04, 0x1e
        /*0056*/ 	.short	(.L_61 - .L_60)
.L_60:
        /*0058*/ 	.word	0x00000000


	//----- nvinfo : EIATTR_CBANK_PARAM_SIZE
	.align		4
.L_61:
        /*005c*/ 	.byte	0x03, 0x19
        /*005e*/ 	.short	0x0014


	//----- nvinfo : EIATTR_PARAM_CBANK
	.align		4
        /*0060*/ 	.byte	0x04, 0x0a
        /*0062*/ 	.short	(.L_63 - .L_62)
	.align		4
.L_62:
        /*0064*/ 	.word	index@(.nv.constant0._ZN7Kernels13swiglu_kernelEPfS0_i)
        /*0068*/ 	.short	0x0380
        /*006a*/ 	.short	0x0014


	//----- nvinfo : EIATTR_SW_WAR
	.align		4
.L_63:
        /*006c*/ 	.byte	0x04, 0x36
        /*006e*/ 	.short	(.L_65 - .L_64)
.L_64:
        /*0070*/ 	.word	0x00000008
.L_65:


//--------------------- .nv.info._ZN7Kernels11rope_kernelEPfPKfS2_iii --------------------------
	.section	.nv.info._ZN7Kernels11rope_kernelEPfPKfS2_iii,"",@"SHT_CUDA_INFO"
	.sectionflags	@""
	.align	4


	//----- nvinfo : EIATTR_CUDA_API_VERSION
	.align		4
        /*0000*/ 	.byte	0x04, 0x37
        /*0002*/ 	.short	(.L_67 - .L_66)
.L_66:
        /*0004*/ 	.word	0x00000082


	//----- nvinfo : EIATTR_KPARAM_INFO
	.align		4
.L_67:
        /*0008*/ 	.byte	0x04, 0x17
        /*000a*/ 	.short	(.L_69 - .L_68)
.L_68:
        /*000c*/ 	.word	0x00000000
        /*0010*/ 	.short	0x0005
        /*0012*/ 	.short	0x0020
        /*0014*/ 	.byte	0x00, 0xf0, 0x11, 0x00


	//----- nvinfo : EIATTR_KPARAM_INFO
	.align		4
.L_69:
        /*0018*/ 	.byte	0x04, 0x17
        /*001a*/ 	.short	(.L_71 - .L_70)
.L_70:
        /*001c*/ 	.word	0x00000000
        /*0020*/ 	.short	0x0004
        /*0022*/ 	.short	0x001c
        /*0024*/ 	.byte	0x00, 0xf0, 0x11, 0x00


	//----- nvinfo : EIATTR_KPARAM_INFO
	.align		4
.L_71:
        /*0028*/ 	.byte	0x04, 0x17
        /*002a*/ 	.short	(.L_73 - .L_72)
.L_72:
        /*002c*/ 	.word	0x00000000
        /*0030*/ 	.short	0x0003
        /*0032*/ 	.short	0x0018
        /*0034*/ 	.byte	0x00, 0xf0, 0x11, 0x00


	//----- nvinfo : EIATTR_KPARAM_INFO
	.align		4
.L_73:
        /*0038*/ 	.byte	0x04, 0x17
        /*003a*/ 	.short	(.L_75 - .L_74)
.L_74:
        /*003c*/ 	.word	0x00000000
        /*0040*/ 	.short	0x0002
        /*0042*/ 	.short	0x0010
        /*0044*/ 	.byte	0x00, 0xf5, 0x21, 0x00


	//----- nvinfo : EIATTR_KPARAM_INFO
	.align		4
.L_75:
        /*0048*/ 	.byte	0x04, 0x17
        /*004a*/ 	.short	(.L_77 - .L_76)
.L_76:
        /*004c*/ 	.word	0x00000000
        /*0050*/ 	.short	0x0001
        /*0052*/ 	.short	0x0008
        /*0054*/ 	.byte	0x00, 0xf5, 0x21, 0x00


	//----- nvinfo : EIATTR_KPARAM_INFO
	.align		4
.L_77:
        /*0058*/ 	.byte	0x04, 0x17
        /*005a*/ 	.short	(.L_79 - .L_78)
.L_78:
        /*005c*/ 	.word	0x00000000
        /*0060*/ 	.short	0x0000
        /*0062*/ 	.short	0x0000
        /*0064*/ 	.byte	0x00, 0xf5, 0x21, 0x00


	//----- nvinfo : EIATTR_SPARSE_MMA_MASK
	.align		4
.L_79:
        /*0068*/ 	.byte	0x03, 0x50
        /*006a*/ 	.short	0x0000


	//----- nvinfo : EIATTR_MAXREG_COUNT
	.align		4
        /*006c*/ 	.byte	0x03, 0x1b
        /*006e*/ 	.short	0x00ff


	//----- nvinfo : EIATTR_MERCURY_ISA_VERSION
	.align		4
        /*0070*/ 	.byte	0x03, 0x5f
        /*0072*/ 	.short	0x0101


	//----- nvinfo : EIATTR_VRC_CTA_INIT_COUNT
	.align		4
        /*0074*/ 	.byte	0x02, 0x4a
	.zero		1
	.zero		1


	//----- nvinfo : EIATTR_EXIT_INSTR_OFFSETS
	.align		4
        /*0078*/ 	.byte	0x04, 0x1c
        /*007a*/ 	.short	(.L_81 - .L_80)


	//   ....[0]....
.L_80:
        /*007c*/ 	.word	0x00000070


	//   ....[1]....
        /*0080*/ 	.word	0x000000a0


	//   ....[2]....
        /*0084*/ 	.word	0x000007c0


	//   ....[3]....
        /*0088*/ 	.word	0x00000b60


	//   ....[4]....
        /*008c*/ 	.word	0x00000da0


	//   ....[5]....
        /*0090*/ 	.word	0x00000ed0


	//----- nvinfo : EIATTR_CBANK_PARAM_SIZE
	.align		4
.L_81:
        /*0094*/ 	.byte	0x03, 0x19
        /*0096*/ 	.short	0x0024


	//----- nvinfo : EIATTR_PARAM_CBANK
	.align		4
        /*0098*/ 	.byte	0x04, 0x0a
        /*009a*/ 	.short	(.L_83 - .L_82)
	.align		4
.L_82:
        /*009c*/ 	.word	index@(.nv.constant0._ZN7Kernels11rope_kernelEPfPKfS2_iii)
        /*00a0*/ 	.short	0x0380
        /*00a2*/ 	.short	0x0024


	//----- nvinfo : EIATTR_SW_WAR
	.align		4
.L_83:
        /*00a4*/ 	.byte	0x04, 0x36
        /*00a6*/ 	.short	(.L_85 - .L_84)
.L_84:
        /*00a8*/ 	.word	0x00000008
.L_85:


//--------------------- .nv.info._ZN7Kernels14rmsnorm_kernelEPfPKfS2_fii --------------------------
	.section	.nv.info._ZN7Kernels14rmsnorm_kernelEPfPKfS2_fii,"",@"SHT_CUDA_INFO"
	.sectionflags	@""
	.align	4


	//----- nvinfo : EIATTR_CUDA_API_VERSION
	.align		4
        /*0000*/ 	.byte	0x04, 0x37
        /*0002*/ 	.short	(.L_87 - .L_86)
.L_86:
        /*0004*/ 	.word	0x00000082


	//----- nvinfo : EIATTR_KPARAM_INFO
	.align		4
.L_87:
        /*0008*/ 	.byte	0x04, 0x17
        /*000a*/ 	.short	(.L_89 - .L_88)
.L_88:
        /*000c*/ 	.word	0x00000000
        /*0010*/ 	.short	0x0005
        /*0012*/ 	.short	0x0020
        /*0014*/ 	.byte	0x00, 0xf0, 0x11, 0x00


	//----- nvinfo : EIATTR_KPARAM_INFO
	.align		4
.L_89:
        /*0018*/ 	.byte	0x04, 0x17
        /*001a*/ 	.short	(.L_91 - .L_90)
.L_90:
        /*001c*/ 	.word	0x00000000
        /*0020*/ 	.short	0x0004
        /*0022*/ 	.short	0x001c
        /*0024*/ 	.byte	0x00, 0xf0, 0x11, 0x00


	//----- nvinfo : EIATTR_KPARAM_INFO
	.align		4
.L_91:
        /*0028*/ 	.byte	0x04, 0x17
        /*002a*/ 	.short	(.L_93 - .L_92)
.L_92:
        /*002c*/ 	.word	0x00000000
        /*0030*/ 	.short	0x0003
        /*0032*/ 	.short	0x0018
        /*0034*/ 	.byte	0x00, 0xf0, 0x11, 0x00


	//----- nvinfo : EIATTR_KPARAM_INFO
	.align		4
.L_93:
        /*0038*/ 	.byte	0x04, 0x17
        /*003a*/ 	.short	(.L_95 - .L_94)
.L_94:
        /*003c*/ 	.word	0x00000000
        /*0040*/ 	.short	0x0002
        /*0042*/ 	.short	0x0010
        /*0044*/ 	.byte	0x00, 0xf5, 0x21, 0x00


	//----- nvinfo : EIATTR_KPARAM_INFO
	.align		4
.L_95:
        /*0048*/ 	.byte	0x04, 0x17
        /*004a*/ 	.short	(.L_97 - .L_96)
.L_96:
        /*004c*/ 	.word	0x00000000
        /*0050*/ 	.short	0x0001
        /*0052*/ 	.short	0x0008
        /*0054*/ 	.byte	0x00, 0xf5, 0x21, 0x00


	//----- nvinfo : EIATTR_KPARAM_INFO
	.align		4
.L_97:
        /*0058*/ 	.byte	0x04, 0x17
        /*005a*/ 	.short	(.L_99 - .L_98)
.L_98:
        /*005c*/ 	.word	0x00000000
        /*0060*/ 	.short	0x0000
        /*0062*/ 	.short	0x0000
        /*0064*/ 	.byte	0x00, 0xf5, 0x21, 0x00


	//----- nvinfo : EIATTR_SPARSE_MMA_MASK
	.align		4
.L_99:
        /*0068*/ 	.byte	0x03, 0x50
        /*006a*/ 	.short	0x0000


	//----- nvinfo : EIATTR_MAXREG_COUNT
	.align		4
        /*006c*/ 	.byte	0x03, 0x1b
        /*006e*/ 	.short	0x00ff


	//----- nvinfo : EIATTR_NUM_BARRIERS
	.align		4
        /*0070*/ 	.byte	0x02, 0x4c
        /*0072*/ 	.byte	0x01
	.zero		1


	//----- nvinfo : EIATTR_MERCURY_ISA_VERSION
	.align		4
        /*0074*/ 	.byte	0x03, 0x5f
        /*0076*/ 	.short	0x0101


	//----- nvinfo : EIATTR_VRC_CTA_INIT_COUNT
	.align		4
        /*0078*/ 	.byte	0x02, 0x4a
	.zero		1
	.zero		1


	//----- nvinfo : EIATTR_EXIT_INSTR_OFFSETS
	.align		4
        /*007c*/ 	.byte	0x04, 0x1c
        /*007e*/ 	.short	(.L_101 - .L_100)


	//   ....[0]....
.L_100:
        /*0080*/ 	.word	0x000000d0


	//   ....[1]....
        /*0084*/ 	.word	0x00000c30


	//----- nvinfo : EIATTR_CRS_STACK_SIZE
	.align		4
.L_101:
        /*0088*/ 	.byte	0x04, 0x1e
        /*008a*/ 	.short	(.L_103 - .L_102)
.L_102:
        /*008c*/ 	.word	0x00000000


	//----- nvinfo : EIATTR_CBANK_PARAM_SIZE
	.align		4
.L_103:
        /*0090*/ 	.byte	0x03, 0x19
        /*0092*/ 	.short	0x0024


	//----- nvinfo : EIATTR_PARAM_CBANK
	.align		4
        /*0094*/ 	.byte	0x04, 0x0a
        /*0096*/ 	.short	(.L_105 - .L_104)
	.align		4
.L_104:
        /*0098*/ 	.word	index@(.nv.constant0._ZN7Kernels14rmsnorm_kernelEPfPKfS2_fii)
        /*009c*/ 	.short	0x0380
        /*009e*/ 	.short	0x0024


	//----- nvinfo : EIATTR_SW_WAR
	.align		4
.L_105:
        /*00a0*/ 	.byte	0x04, 0x36
        /*00a2*/ 	.short	(.L_107 - .L_106)
.L_106:
        /*00a4*/ 	.word	0x00000008
.L_107:


//--------------------- .nv.callgraph             --------------------------
	.section	.nv.callgraph,"",@"SHT_CUDA_CALLGRAPH"
	.align	4
	.sectionentsize	8
	.align		4
        /*0000*/ 	.word	0x00000000
	.align		4
        /*0004*/ 	.word	0xffffffff
	.align		4
        /*0008*/ 	.word	0x00000000
	.align		4
        /*000c*/ 	.word	0xfffffffe
	.align		4
        /*0010*/ 	.word	0x00000000
	.align		4
        /*0014*/ 	.word	0xfffffffd
	.align		4
        /*0018*/ 	.word	0x00000000
	.align		4
        /*001c*/ 	.word	0xfffffffc


//--------------------- .text._ZN7Kernels14softmax_kernelEPfPKfi --------------------------
	.section	.text._ZN7Kernels14softmax_kernelEPfPKfi,"ax",@progbits
	.align	128
        .global         _ZN7Kernels14softmax_kernelEPfPKfi
        .type           _ZN7Kernels14softmax_kernelEPfPKfi,@function
        .size           _ZN7Kernels14softmax_kernelEPfPKfi,(.L_x_66 - _ZN7Kernels14softmax_kernelEPfPKfi)
        .other          _ZN7Kernels14softmax_kernelEPfPKfi,@"STO_CUDA_ENTRY STV_DEFAULT"
_ZN7Kernels14softmax_kernelEPfPKfi:
.text._ZN7Kernels14softmax_kernelEPfPKfi:
[----:B------:R-:W-:Y:S01]  /*0000*/  LDC R1, c[0x0][0x37c] ;  /* 0x0000df00ff017b82 */ /* 0x000fe20000000800 */
[----:B------:R-:W0:Y:S01]  /*0010*/  S2R R8, SR_TID.X ;  /* 0x0000000000087919 */ /* 0x000e220000002100 */
[----:B------:R-:W0:Y:S06]  /*0020*/  LDCU UR6, c[0x0][0x360] ;  /* 0x00006c00ff0677ac */ /* 0x000e2c0008000800 */
[----:B------:R-:W1:Y:S01]  /*0030*/  LDC.64 R2, c[0x0][0x388] ;  /* 0x0000e200ff027b82 */ /* 0x000e620000000a00 */
[----:B------:R-:W-:Y:S01]  /*0040*/  IMAD.MOV.U32 R4, RZ, RZ, -0x800001 ;  /* 0xff7fffffff047424 */ /* 0x000fe200078e00ff */
[----:B------:R-:W0:Y:S01]  /*0050*/  S2R R5, SR_CTAID.X ;  /* 0x0000000000057919 */ /* 0x000e220000002500 */
[----:B------:R-:W2:Y:S01]  /*0060*/  LDCU UR4, c[0x0][0x390] ;  /* 0x00007200ff0477ac */ /* 0x000ea20008000800 */
[----:B------:R-:W3:Y:S04]  /*0070*/  LDCU.64 UR8, c[0x0][0x358] ;  /* 0x00006b00ff0877ac */ /* 0x000ee80008000a00 */
[----:B------:R-:W4:Y:S01]  /*0080*/  S2UR UR5, SR_CgaCtaId ;  /* 0x00000000000579c3 */ /* 0x000f220000008800 */
[----:B------:R-:W0:Y:S02]  /*0090*/  LDCU UR10, c[0x0][0x390] ;  /* 0x00007200ff0a77ac */ /* 0x000e240008000800 */
[----:B0-----:R-:W-:-:S04]  /*00a0*/  IMAD R0, R5, UR6, R8 ;  /* 0x0000000605007c24 */ /* 0x001fc8000f8e0208 */
[C---:B-1----:R-:W-:Y:S01]  /*00b0*/  IMAD.WIDE R2, R0.reuse, 0x4, R2 ;  /* 0x0000000400027825 */ /* 0x042fe200078e0202 */
[----:B--2---:R-:W-:-:S13]  /*00c0*/  ISETP.GE.AND P0, PT, R0, UR4, PT ;  /* 0x0000000400007c0c */ /* 0x004fda000bf06270 */
[----:B---3--:R-:W2:Y:S01]  /*00d0*/  @!P0 LDG.E R4, desc[UR8][R2.64] ;  /* 0x0000000802048981 */ /* 0x008ea2000c1e1900 */
[----:B------:R-:W-:Y:S01]  /*00e0*/  UMOV UR4, 0x400 ;  /* 0x0000040000047882 */ /* 0x000fe20000000000 */
[----:B------:R-:W-:Y:S02]  /*00f0*/  UISETP.GE.U32.AND UP0, UPT, UR6, 0x2, UPT ;  /* 0x000000020600788c */ /* 0x000fe4000bf06070 */
[----:B----4-:R-:W-:-:S06]  /*0100*/  ULEA UR4, UR5, UR4, 0x18 ;  /* 0x0000000405047291 */ /* 0x010fcc000f8ec0ff */
[----:B------:R-:W-:-:S05]  /*0110*/  LEA R5, R8, UR4, 0x2 ;  /* 0x0000000408057c11 */ /* 0x000fca000f8e10ff */
[----:B--2---:R0:W-:Y:S01]  /*0120*/  STS [R5], R4 ;  /* 0x0000000405007388 */ /* 0x0041e20000000800 */
[----:B------:R-:W-:Y:S05]  /*0130*/  BRA.U !UP0, `(.L_x_0) ;  /* 0x0000000108307547 */ /* 0x000fea000b800000 */
[----:B0-----:R-:W-:-:S07]  /*0140*/  IMAD.U32 R4, RZ, RZ, UR6 ;  /* 0x00000006ff047e24 */ /* 0x001fce000f8e00ff */
.L_x_1:
[----:B------:R-:W-:Y:S01]  /*0150*/  BAR.SYNC.DEFER_BLOCKING 0x0 ;  /* 0x0000000000007b1d */ /* 0x000fe20000010000 */
[----:B------:R-:W-:-:S04]  /*0160*/  SHF.R.U32.HI R9, RZ, 0x1, R4 ;  /* 0x00000001ff097819 */ /* 0x000fc80000011604 */
[----:B------:R-:W-:-:S13]  /*0170*/  ISETP.GE.U32.AND P0, PT, R8, R9, PT ;  /* 0x000000090800720c */ /* 0x000fda0003f06070 */
[----:B------:R-:W-:Y:S01]  /*0180*/  @!P0 IMAD R7, R9, 0x4, R5 ;  /* 0x0000000409078824 */ /* 0x000fe200078e0205 */
[----:B------:R-:W-:Y:S05]  /*0190*/  @!P0 LDS R6, [R5] ;  /* 0x0000000005068984 */ /* 0x000fea0000000800 */
[----:B------:R-:W0:Y:S02]  /*01a0*/  @!P0 LDS R7, [R7] ;  /* 0x0000000007078984 */ /* 0x000e240000000800 */
[----:B0-----:R-:W-:-:S05]  /*01b0*/  @!P0 FMNMX R6, R6, R7, !PT ;  /* 0x0000000706068209 */ /* 0x001fca0007800000 */
[----:B------:R1:W-:Y:S01]  /*01c0*/  @!P0 STS [R5], R6 ;  /* 0x0000000605008388 */ /* 0x0003e20000000800 */
[----:B------:R-:W-:Y:S01]  /*01d0*/  ISETP.GT.U32.AND P0, PT, R4, 0x3, PT ;  /* 0x000000030400780c */ /* 0x000fe20003f04070 */
[----:B------:R-:W-:-:S12]  /*01e0*/  IMAD.MOV.U32 R4, RZ, RZ, R9 ;  /* 0x000000ffff047224 */ /* 0x000fd800078e0009 */
[----:B-1----:R-:W-:Y:S05]  /*01f0*/  @P0 BRA `(.L_x_1) ;  /* 0xfffffffc00d40947 */ /* 0x002fea000383ffff */
.L_x_0:
[----:B------:R-:W1:Y:S08]  /*0200*/  S2UR UR7, SR_CgaCtaId ;  /* 0x00000000000779c3 */ /* 0x000e700000008800 */
[----:B------:R-:W-:Y:S01]  /*0210*/  BAR.SYNC.DEFER_BLOCKING 0x0 ;  /* 0x0000000000007b1d */ /* 0x000fe20000010000 */
[----:B------:R-:W-:Y:S01]  /*0220*/  ISETP.GE.AND P1, PT, R0, UR10, PT ;  /* 0x0000000a00007c0c */ /* 0x000fe2000bf26270 */
[----:B------:R-:W-:Y:S01]  /*0230*/  ULEA UR4, UR6, UR4, 0x2 ;  /* 0x0000000406047291 */ /* 0x000fe2000f8e10ff */
[----:B------:R-:W-:-:S02]  /*0240*/  ISETP.NE.AND P0, PT, R8, RZ, PT ;  /* 0x000000ff0800720c */ /* 0x000fc40003f05270 */
[----:B------:R-:W-:Y:S01]  /*0250*/  ISETP.GE.AND P2, PT, R0, UR10, PT ;  /* 0x0000000a00007c0c */ /* 0x000fe2000bf46270 */
[----:B------:R-:W-:Y:S01]  /*0260*/  UMOV UR5, 0x400 ;  /* 0x0000040000057882 */ /* 0x000fe20000000000 */
[----:B------:R-:W-:Y:S07]  /*0270*/  BSSY.RECONVERGENT B0, `(.L_x_2) ;  /* 0x0000019000007945 */ /* 0x000fee0003800200 */
[----:B0-----:R-:W0:Y:S01]  /*0280*/  @P1 LDC.64 R4, c[0x0][0x380] ;  /* 0x0000e000ff041b82 */ /* 0x001e220000000a00 */
[----:B------:R-:W-:Y:S01]  /*0290*/  @P1 IMAD.MOV.U32 R7, RZ, RZ, RZ ;  /* 0x000000ffff071224 */ /* 0x000fe200078e00ff */
[----:B-1----:R-:W-:-:S09]  /*02a0*/  ULEA UR5, UR7, UR5, 0x18 ;  /* 0x0000000507057291 */ /* 0x002fd2000f8ec0ff */
[----:B------:R-:W1:Y:S04]  /*02b0*/  LDS R6, [UR5] ;  /* 0x00000005ff067984 */ /* 0x000e680008000800 */
[----:B------:R-:W-:Y:S01]  /*02c0*/  @!P0 STS [UR4], RZ ;  /* 0x000000ffff008988 */ /* 0x000fe20008000804 */
[----:B0-----:R-:W-:Y:S01]  /*02d0*/  @P1 IMAD.WIDE R4, R0, 0x4, R4 ;  /* 0x0000000400041825 */ /* 0x001fe200078e0204 */
[----:B------:R-:W-:Y:S06]  /*02e0*/  BAR.SYNC.DEFER_BLOCKING 0x0 ;  /* 0x0000000000007b1d */ /* 0x000fec0000010000 */
[----:B------:R0:W-:Y:S01]  /*02f0*/  @P1 STG.E desc[UR8][R4.64], RZ ;  /* 0x000000ff04001986 */ /* 0x0001e2000c101908 */
[----:B-1----:R-:W-:Y:S05]  /*0300*/  @P1 BRA `(.L_x_3) ;  /* 0x00000000003c1947 */ /* 0x002fea0003800000 */
[----:B------:R-:W2:Y:S01]  /*0310*/  LDG.E R3, desc[UR8][R2.64] ;  /* 0x0000000802037981 */ /* 0x000ea2000c1e1900 */
[----:B0-----:R-:W-:Y:S02]  /*0320*/  IMAD.MOV.U32 R5, RZ, RZ, 0x3bbb989d ;  /* 0x3bbb989dff057424 */ /* 0x001fe400078e00ff */
[----:B------:R-:W-:Y:S02]  /*0330*/  IMAD.MOV.U32 R7, RZ, RZ, 0x437c0000 ;  /* 0x437c0000ff077424 */ /* 0x000fe400078e00ff */
[----:B--2---:R-:W-:-:S04]  /*0340*/  FADD R6, -R6, R3 ;  /* 0x0000000306067221 */ /* 0x004fc80000000100 */
[----:B------:R-:W-:-:S04]  /*0350*/  FFMA.SAT R4, R6, R5, 0.5 ;  /* 0x3f00000006047423 */ /* 0x000fc80000002005 */
[----:B------:R-:W-:Y:S02]  /*0360*/  FFMA.RM R7, R4, R7, 12582913 ;  /* 0x4b40000104077423 */ /* 0x000fe40000004007 */
[----:B------:R-:W0:Y:S02]  /*0370*/  LDC.64 R4, c[0x0][0x380] ;  /* 0x0000e000ff047b82 */ /* 0x000e240000000a00 */
[C---:B------:R-:W-:Y:S01]  /*0380*/  FADD R9, R7.reuse, -12583039 ;  /* 0xcb40007f07097421 */ /* 0x040fe20000000000 */
[----:B------:R-:W-:-:S03]  /*0390*/  IMAD.SHL.U32 R7, R7, 0x800000, RZ ;  /* 0x0080000007077824 */ /* 0x000fc600078e00ff */
[----:B------:R-:W-:-:S04]  /*03a0*/  FFMA R9, R6, 1.4426950216293334961, -R9 ;  /* 0x3fb8aa3b06097823 */ /* 0x000fc80000000809 */
[----:B------:R-:W-:-:S04]  /*03b0*/  FFMA R9, R6, 1.925963033500011079e-08, R9 ;  /* 0x32a5706006097823 */ /* 0x000fc80000000009 */
[----:B------:R-:W1:Y:S01]  /*03c0*/  MUFU.EX2 R6, R9 ;  /* 0x0000000900067308 */ /* 0x000e620000000800 */
[----:B0-----:R-:W-:-:S04]  /*03d0*/  IMAD.WIDE R4, R0, 0x4, R4 ;  /* 0x0000000400047825 */ /* 0x001fc800078e0204 */
[----:B-1----:R-:W-:-:S05]  /*03e0*/  FMUL R7, R7, R6 ;  /* 0x0000000607077220 */ /* 0x002fca0000400000 */
[----:B------:R1:W-:Y:S02]  /*03f0*/  STG.E desc[UR8][R4.64], R7 ;  /* 0x0000000704007986 */ /* 0x0003e4000c101908 */
.L_x_3:
[----:B------:R-:W-:Y:S05]  /*0400*/  BSYNC.RECONVERGENT B0 ;  /* 0x0000000000007941 */ /* 0x000fea0003800200 */
.L_x_2:
[----:B------:R-:W-:Y:S01]  /*0410*/  BSSY.RECONVERGENT B0, `(.L_x_4) ;  /* 0x0000006000007945 */ /* 0x000fe20003800200 */
.L_x_5:
[----:B------:R-:W2:Y:S01]  /*0420*/  LDS R2, [UR4] ;  /* 0x00000004ff027984 */ /* 0x000ea20008000800 */
[----:B------:R-:W-:Y:S02]  /*0430*/  IMAD.U32 R0, RZ, RZ, UR4 ;  /* 0x00000004ff007e24 */ /* 0x000fe4000f8e00ff */
[----:B--2---:R-:W-:-:S05]  /*0440*/  FADD R3, R7, R2 ;  /* 0x0000000207037221 */ /* 0x004fca0000000000 */
[----:B------:R-:W2:Y:S02]  /*0450*/  ATOMS.CAST.SPIN P0, [R0], R2, R3 ;  /* 0x000000020000758d */ /* 0x000ea40001800003 */
[----:B--2---:R-:W-:Y:S05]  /*0460*/  @!P0 BRA `(.L_x_5) ;  /* 0xfffffffc00ec8947 */ /* 0x004fea000383ffff */
[----:B------:R-:W-:Y:S05]  /*0470*/  BSYNC.RECONVERGENT B0 ;  /* 0x0000000000007941 */ /* 0x000fea0003800200 */
.L_x_4:
[----:B------:R-:W-:Y:S06]  /*0480*/  BAR.SYNC.DEFER_BLOCKING 0x0 ;  /* 0x0000000000007b1d */ /* 0x000fec0000010000 */
[----:B------:R-:W-:Y:S05]  /*0490*/  @P2 EXIT ;  /* 0x000000000000294d */ /* 0x000fea0003800000 */
[----:B------:R-:W2:Y:S01]  /*04a0*/  LDG.E R0, desc[UR8][R4.64] ;  /* 0x0000000804007981 */ /* 0x000ea2000c1e1900 */
[----:B------:R-:W-:Y:S03]  /*04b0*/  BSSY.RECONVERGENT B0, `(.L_x_6) ;  /* 0x000000d000007945 */ /* 0x000fe60003800200 */
[----:B------:R-:W3:Y:S02]  /*04c0*/  LDS R3, [UR4] ;  /* 0x00000004ff037984 */ /* 0x000ee40008000800 */
[----:B---3--:R-:W1:Y:S02]  /*04d0*/  MUFU.RCP R2, R3 ;  /* 0x0000000300027308 */ /* 0x008e640000001000 */
[----:B-1----:R-:W-:-:S04]  /*04e0*/  FFMA R7, -R3, R2, 1 ;  /* 0x3f80000003077423 */ /* 0x002fc80000000102 */
[----:B------:R-:W-:Y:S02]  /*04f0*/  FFMA R7, R2, R7, R2 ;  /* 0x0000000702077223 */ /* 0x000fe40000000002 */
[----:B--2---:R-:W1:Y:S02]  /*0500*/  FCHK P0, R0, R3 ;  /* 0x0000000300007302 */ /* 0x004e640000000000 */
[----:B------:R-:W-:-:S04]  /*0510*/  FFMA R2, R0, R7, RZ ;  /* 0x0000000700027223 */ /* 0x000fc800000000ff */
[----:B------:R-:W-:-:S04]  /*0520*/  FFMA R6, -R3, R2, R0 ;  /* 0x0000000203067223 */ /* 0x000fc80000000100 */
[----:B------:R-:W-:Y:S01]  /*0530*/  FFMA R7, R7, R6, R2 ;  /* 0x0000000607077223 */ /* 0x000fe20000000002 */
[----:B-1----:R-:W-:Y:S06]  /*0540*/  @!P0 BRA `(.L_x_7) ;  /* 0x00000000000c8947 */ /* 0x002fec0003800000 */
[----:B------:R-:W-:-:S07]  /*0550*/  MOV R2, 0x570 ;  /* 0x0000057000027802 */ /* 0x000fce0000000f00 */
[----:B0-----:R-:W-:Y:S05]  /*0560*/  CALL.REL.NOINC `($__internal_0_$__cuda_sm3x_div_rn_noftz_f32_slowpath) ;  /* 0x0000000000107944 */ /* 0x001fea0003c00000 */
[----:B------:R-:W-:-:S07]  /*0570*/  IMAD.MOV.U32 R7, RZ, RZ, R0 ;  /* 0x000000ffff077224 */ /* 0x000fce00078e0000 */
.L_x_7:
[----:B------:R-:W-:Y:S05]  /*0580*/  BSYNC.RECONVERGENT B0 ;  /* 0x0000000000007941 */ /* 0x000fea0003800200 */
.L_x_6:
[----:B------:R-:W-:Y:S01]  /*0590*/  STG.E desc[UR8][R4.64], R7 ;  /* 0x0000000704007986 */ /* 0x000fe2000c101908 */
[----:B------:R-:W-:Y:S05]  /*05a0*/  EXIT ;  /* 0x000000000000794d */ /* 0x000fea0003800000 */
        .weak           $__internal_0_$__cuda_sm3x_div_rn_noftz_f32_slowpath
        .type           $__internal_0_$__cuda_sm3x_div_rn_noftz_f32_slowpath,@function
        .size           $__internal_0_$__cuda_sm3x_div_rn_noftz_f32_slowpath,(.L_x_66 - $__internal_0_$__cuda_sm3x_div_rn_noftz_f32_slowpath)
$__internal_0_$__cuda_sm3x_div_rn_noftz_f32_slowpath:
[--C-:B------:R-:W-:Y:S01]  /*05b0*/  SHF.R.U32.HI R7, RZ, 0x17, R3.reuse ;  /* 0x00000017ff077819 */ /* 0x100fe20000011603 */
[----:B------:R-:W-:Y:S01]  /*05c0*/  BSSY.RECONVERGENT B1, `(.L_x_8) ;  /* 0x0000064000017945 */ /* 0x000fe20003800200 */
[--C-:B------:R-:W-:Y:S01]  /*05d0*/  SHF.R.U32.HI R6, RZ, 0x17, R0.reuse ;  /* 0x00000017ff067819 */ /* 0x100fe20000011600 */
[----:B------:R-:W-:Y:S01]  /*05e0*/  IMAD.MOV.U32 R8, RZ, RZ, R0 ;  /* 0x000000ffff087224 */ /* 0x000fe200078e0000 */
[----:B------:R-:W-:Y:S01]  /*05f0*/  LOP3.LUT R7, R7, 0xff, RZ, 0xc0, !PT ;  /* 0x000000ff07077812 */ /* 0x000fe200078ec0ff */
[----:B------:R-:W-:Y:S01]  /*0600*/  IMAD.MOV.U32 R9, RZ, RZ, R3 ;  /* 0x000000ffff097224 */ /* 0x000fe200078e0003 */
[----:B------:R-:W-:-:S03]  /*0610*/  LOP3.LUT R6, R6, 0xff, RZ, 0xc0, !PT ;  /* 0x000000ff06067812 */ /* 0x000fc600078ec0ff */
[----:B------:R-:W-:Y:S02]  /*0620*/  VIADD R12, R7, 0xffffffff ;  /* 0xffffffff070c7836 */ /* 0x000fe40000000000 */
[----:B------:R-:W-:-:S03]  /*0630*/  VIADD R11, R6, 0xffffffff ;  /* 0xffffffff060b7836 */ /* 0x000fc60000000000 */
[----:B------:R-:W-:-:S04]  /*0640*/  ISETP.GT.U32.AND P0, PT, R12, 0xfd, PT ;  /* 0x000000fd0c00780c */ /* 0x000fc80003f04070 */
[----:B------:R-:W-:-:S13]  /*0650*/  ISETP.GT.U32.OR P0, PT, R11, 0xfd, P0 ;  /* 0x000000fd0b00780c */ /* 0x000fda0000704470 */
[----:B------:R-:W-:Y:S01]  /*0660*/  @!P0 MOV R10, RZ ;  /* 0x000000ff000a8202 */ /* 0x000fe20000000f00 */
[----:B------:R-:W-:Y:S06]  /*0670*/  @!P0 BRA `(.L_x_9) ;  /* 0x00000000005c8947 */ /* 0x000fec0003800000 */
[----:B------:R-:W-:Y:S02]  /*0680*/  FSETP.GTU.FTZ.AND P0, PT, |R0|, +INF , PT ;  /* 0x7f8000000000780b */ /* 0x000fe40003f1c200 */
[----:B------:R-:W-:-:S04]  /*0690*/  FSETP.GTU.FTZ.AND P1, PT, |R3|, +INF , PT ;  /* 0x7f8000000300780b */ /* 0x000fc80003f3c200 */
[----:B------:R-:W-:-:S13]  /*06a0*/  PLOP3.LUT P0, PT, P0, P1, PT, 0xf8, 0x8f ;  /* 0x00000000008f781c */ /* 0x000fda0000703f70 */
[----:B------:R-:W-:Y:S05]  /*06b0*/  @P0 BRA `(.L_x_10) ;  /* 0x00000004004c0947 */ /* 0x000fea0003800000 */
[----:B------:R-:W-:-:S13]  /*06c0*/  LOP3.LUT P0, RZ, R9, 0x7fffffff, R8, 0xc8, !PT ;  /* 0x7fffffff09ff7812 */ /* 0x000fda000780c808 */
[----:B------:R-:W-:Y:S05]  /*06d0*/  @!P0 BRA `(.L_x_11) ;  /* 0x00000004003c8947 */ /* 0x000fea0003800000 */
[C---:B------:R-:W-:Y:S02]  /*06e0*/  FSETP.NEU.FTZ.AND P2, PT, |R0|.reuse, +INF , PT ;  /* 0x7f8000000000780b */ /* 0x040fe40003f5d200 */
[----:B------:R-:W-:Y:S02]  /*06f0*/  FSETP.NEU.FTZ.AND P1, PT, |R3|, +INF , PT ;  /* 0x7f8000000300780b */ /* 0x000fe40003f3d200 */
[----:B------:R-:W-:-:S11]  /*0700*/  FSETP.NEU.FTZ.AND P0, PT, |R0|, +INF , PT ;  /* 0x7f8000000000780b */ /* 0x000fd60003f1d200 */
[----:B------:R-:W-:Y:S05]  /*0710*/  @!P1 BRA !P2, `(.L_x_11) ;  /* 0x00000004002c9947 */ /* 0x000fea0005000000 */
[----:B------:R-:W-:-:S04]  /*0720*/  LOP3.LUT P2, RZ, R8, 0x7fffffff, RZ, 0xc0, !PT ;  /* 0x7fffffff08ff7812 */ /* 0x000fc8000784c0ff */
[----:B------:R-:W-:-:S13]  /*0730*/  PLOP3.LUT P1, PT, P1, P2, PT, 0x2f, 0xf2 ;  /* 0x0000000000f2781c */ /* 0x000fda0000f24577 */
[----:B------:R-:W-:Y:S05]  /*0740*/  @P1 BRA `(.L_x_12) ;  /* 0x0000000400181947 */ /* 0x000fea0003800000 */
[----:B------:R-:W-:-:S04]  /*0750*/  LOP3.LUT P1, RZ, R9, 0x7fffffff, RZ, 0xc0, !PT ;  /* 0x7fffffff09ff7812 */ /* 0x000fc8000782c0ff */
[----:B------:R-:W-:-:S13]  /*0760*/  PLOP3.LUT P0, PT, P0, P1, PT, 0x2f, 0xf2 ;  /* 0x0000000000f2781c */ /* 0x000fda0000702577 */
[----:B------:R-:W-:Y:S05]  /*0770*/  @P0 BRA `(.L_x_13) ;  /* 0x0000000400000947 */ /* 0x000fea0003800000 */
[----:B------:R-:W-:Y:S02]  /*0780*/  ISETP.GE.AND P0, PT, R11, RZ, PT ;  /* 0x000000ff0b00720c */ /* 0x000fe40003f06270 */
[----:B------:R-:W-:-:S11]  /*0790*/  ISETP.GE.AND P1, PT, R12, RZ, PT ;  /* 0x000000ff0c00720c */ /* 0x000fd60003f26270 */
[----:B------:R-:W-:Y:S02]  /*07a0*/  @P0 IMAD.MOV.U32 R10, RZ, RZ, RZ ;  /* 0x000000ffff0a0224 */ /* 0x000fe400078e00ff */
[----:B------:R-:W-:Y:S01]  /*07b0*/  @!P0 FFMA R8, R0, 1.84467440737095516160e+19, RZ ;  /* 0x5f80000000088823 */ /* 0x000fe200000000ff */
[----:B------:R-:W-:Y:S02]  /*07c0*/  @!P0 IMAD.MOV.U32 R10, RZ, RZ, -0x40 ;  /* 0xffffffc0ff0a8424 */ /* 0x000fe400078e00ff */
[----:B------:R-:W-:Y:S02]  /*07d0*/  @!P1 FFMA R9, R3, 1.84467440737095516160e+19, RZ ;  /* 0x5f80000003099823 */ /* 0x000fe400000000ff */
[----:B------:R-:W-:-:S07]  /*07e0*/  @!P1 VIADD R10, R10, 0x40 ;  /* 0x000000400a0a9836 */ /* 0x000fce0000000000 */
.L_x_9:
[----:B------:R-:W-:Y:S01]  /*07f0*/  LEA R0, R7, 0xc0800000, 0x17 ;  /* 0xc080000007007811 */ /* 0x000fe200078eb8ff */
[----:B------:R-:W-:Y:S01]  /*0800*/  VIADD R6, R6, 0xffffff81 ;  /* 0xffffff8106067836 */ /* 0x000fe20000000000 */
[----:B------:R-:W-:Y:S03]  /*0810*/  BSSY.RECONVERGENT B2, `(.L_x_14) ;  /* 0x0000035000027945 */ /* 0x000fe60003800200 */
[----:B------:R-:W-:Y:S01]  /*0820*/  IMAD.IADD R9, R9, 0x1, -R0 ;  /* 0x0000000109097824 */ /* 0x000fe200078e0a00 */
[C---:B------:R-:W-:Y:S01]  /*0830*/  IADD3 R7, PT, PT, R6.reuse, 0x7f, -R7 ;  /* 0x0000007f06077810 */ /* 0x040fe20007ffe807 */
[----:B------:R-:W-:Y:S02]  /*0840*/  IMAD R0, R6, -0x800000, R8 ;  /* 0xff80000006007824 */ /* 0x000fe400078e0208 */
[----:B------:R-:W0:Y:S01]  /*0850*/  MUFU.RCP R3, R9 ;  /* 0x0000000900037308 */ /* 0x000e220000001000 */
[----:B------:R-:W-:Y:S01]  /*0860*/  FADD.FTZ R11, -R9, -RZ ;  /* 0x800000ff090b7221 */ /* 0x000fe20000010100 */
[----:B------:R-:W-:-:S03]  /*0870*/  IMAD.IADD R7, R7, 0x1, R10 ;  /* 0x0000000107077824 */ /* 0x000fc600078e020a */
[----:B0-----:R-:W-:-:S04]  /*0880*/  FFMA R12, R3, R11, 1 ;  /* 0x3f800000030c7423 */ /* 0x001fc8000000000b */
[----:B------:R-:W-:-:S04]  /*0890*/  FFMA R12, R3, R12, R3 ;  /* 0x0000000c030c7223 */ /* 0x000fc80000000003 */
[----:B------:R-:W-:-:S04]  /*08a0*/  FFMA R3, R0, R12, RZ ;  /* 0x0000000c00037223 */ /* 0x000fc800000000ff */
[----:B------:R-:W-:-:S04]  /*08b0*/  FFMA R8, R11, R3, R0 ;  /* 0x000000030b087223 */ /* 0x000fc80000000000 */
[----:B------:R-:W-:-:S04]  /*08c0*/  FFMA R13, R12, R8, R3 ;  /* 0x000000080c0d7223 */ /* 0x000fc80000000003 */
[----:B------:R-:W-:-:S04]  /*08d0*/  FFMA R8, R11, R13, R0 ;  /* 0x0000000d0b087223 */ /* 0x000fc80000000000 */
[----:B------:R-:W-:-:S05]  /*08e0*/  FFMA R0, R12, R8, R13 ;  /* 0x000000080c007223 */ /* 0x000fca000000000d */
[----:B------:R-:W-:-:S04]  /*08f0*/  SHF.R.U32.HI R3, RZ, 0x17, R0 ;  /* 0x00000017ff037819 */ /* 0x000fc80000011600 */
[----:B------:R-:W-:-:S05]  /*0900*/  LOP3.LUT R3, R3, 0xff, RZ, 0xc0, !PT ;  /* 0x000000ff03037812 */ /* 0x000fca00078ec0ff */
[----:B------:R-:W-:-:S05]  /*0910*/  IMAD.IADD R9, R3, 0x1, R7 ;  /* 0x0000000103097824 */ /* 0x000fca00078e0207 */
[----:B------:R-:W-:-:S04]  /*0920*/  IADD3 R3, PT, PT, R9, -0x1, RZ ;  /* 0xffffffff09037810 */ /* 0x000fc80007ffe0ff */
[----:B------:R-:W-:-:S13]  /*0930*/  ISETP.GE.U32.AND P0, PT, R3, 0xfe, PT ;  /* 0x000000fe0300780c */ /* 0x000fda0003f06070 */
[----:B------:R-:W-:Y:S05]  /*0940*/  @!P0 BRA `(.L_x_15) ;  /* 0x0000000000808947 */ /* 0x000fea0003800000 */
[----:B------:R-:W-:-:S13]  /*0950*/  ISETP.GT.AND P0, PT, R9, 0xfe, PT ;  /* 0x000000fe0900780c */ /* 0x000fda0003f04270 */
[----:B------:R-:W-:Y:S05]  /*0960*/  @P0 BRA `(.L_x_16) ;  /* 0x00000000006c0947 */ /* 0x000fea0003800000 */
[----:B------:R-:W-:-:S13]  /*0970*/  ISETP.GE.AND P0, PT, R9, 0x1, PT ;  /* 0x000000010900780c */ /* 0x000fda0003f06270 */
[----:B------:R-:W-:Y:S05]  /*0980*/  @P0 BRA `(.L_x_17) ;  /* 0x0000000000740947 */ /* 0x000fea0003800000 */
[----:B------:R-:W-:Y:S02]  /*0990*/  ISETP.GE.AND P0, PT, R9, -0x18, PT ;  /* 0xffffffe80900780c */ /* 0x000fe40003f06270 */
[----:B------:R-:W-:-:S11]  /*09a0*/  LOP3.LUT R0, R0, 0x80000000, RZ, 0xc0, !PT ;  /* 0x8000000000007812 */ /* 0x000fd600078ec0ff */
[----:B------:R-:W-:Y:S05]  /*09b0*/  @!P0 BRA `(.L_x_17) ;  /* 0x0000000000688947 */ /* 0x000fea0003800000 */
[CCC-:B------:R-:W-:Y:S01]  /*09c0*/  FFMA.RZ R3, R12.reuse, R8.reuse, R13.reuse ;  /* 0x000000080c037223 */ /* 0x1c0fe2000000c00d */
[CCC-:B------:R-:W-:Y:S01]  /*09d0*/  FFMA.RM R6, R12.reuse, R8.reuse, R13.reuse ;  /* 0x000000080c067223 */ /* 0x1c0fe2000000400d */
[C---:B------:R-:W-:Y:S02]  /*09e0*/  ISETP.NE.AND P2, PT, R9.reuse, RZ, PT ;  /* 0x000000ff0900720c */ /* 0x040fe40003f45270 */
[----:B------:R-:W-:Y:S02]  /*09f0*/  ISETP.NE.AND P1, PT, R9, RZ, PT ;  /* 0x000000ff0900720c */ /* 0x000fe40003f25270 */
[----:B------:R-:W-:Y:S01]  /*0a00*/  LOP3.LUT R7, R3, 0x7fffff, RZ, 0xc0, !PT ;  /* 0x007fffff03077812 */ /* 0x000fe200078ec0ff */
[----:B------:R-:W-:Y:S01]  /*0a10*/  FFMA.RP R3, R12, R8, R13 ;  /* 0x000000080c037223 */ /* 0x000fe2000000800d */
[----:B------:R-:W-:Y:S02]  /*0a20*/  VIADD R8, R9, 0x20 ;  /* 0x0000002009087836 */ /* 0x000fe40000000000 */
[----:B------:R-:W-:Y:S01]  /*0a30*/  LOP3.LUT R7, R7, 0x800000, RZ, 0xfc, !PT ;  /* 0x0080000007077812 */ /* 0x000fe200078efcff */
[----:B------:R-:W-:Y:S01]  /*0a40*/  IMAD.MOV R9, RZ, RZ, -R9 ;  /* 0x000000ffff097224 */ /* 0x000fe200078e0a09 */
[----:B------:R-:W-:-:S02]  /*0a50*/  FSETP.NEU.FTZ.AND P0, PT, R3, R6, PT ;  /* 0x000000060300720b */ /* 0x000fc40003f1d000 */
[----:B------:R-:W-:Y:S02]  /*0a60*/  SHF.L.U32 R8, R7, R8, RZ ;  /* 0x0000000807087219 */ /* 0x000fe400000006ff */
[----:B------:R-:W-:Y:S02]  /*0a70*/  SEL R6, R9, RZ, P2 ;  /* 0x000000ff09067207 */ /* 0x000fe40001000000 */
[----:B------:R-:W-:Y:S02]  /*0a80*/  ISETP.NE.AND P1, PT, R8, RZ, P1 ;  /* 0x000000ff0800720c */ /* 0x000fe40000f25270 */
[----:B------:R-:W-:Y:S02]  /*0a90*/  SHF.R.U32.HI R6, RZ, R6, R7 ;  /* 0x00000006ff067219 */ /* 0x000fe40000011607 */
[----:B------:R-:W-:Y:S02]  /*0aa0*/  PLOP3.LUT P0, PT, P0, P1, PT, 0xf8, 0x8f ;  /* 0x00000000008f781c */ /* 0x000fe40000703f70 */
[----:B------:R-:W-:-:S02]  /*0ab0*/  SHF.R.U32.HI R8, RZ, 0x1, R6 ;  /* 0x00000001ff087819 */ /* 0x000fc40000011606 */
[----:B------:R-:W-:-:S04]  /*0ac0*/  SEL R3, RZ, 0x1, !P0 ;  /* 0x00000001ff037807 */ /* 0x000fc80004000000 */
[----:B------:R-:W-:-:S04]  /*0ad0*/  LOP3.LUT R3, R3, 0x1, R8, 0xf8, !PT ;  /* 0x0000000103037812 */ /* 0x000fc800078ef808 */
[----:B------:R-:W-:-:S05]  /*0ae0*/  LOP3.LUT R3, R3, R6, RZ, 0xc0, !PT ;  /* 0x0000000603037212 */ /* 0x000fca00078ec0ff */
[----:B------:R-:W-:-:S05]  /*0af0*/  IMAD.IADD R3, R8, 0x1, R3 ;  /* 0x0000000108037824 */ /* 0x000fca00078e0203 */
[----:B------:R-:W-:Y:S01]  /*0b00*/  LOP3.LUT R0, R3, R0, RZ, 0xfc, !PT ;  /* 0x0000000003007212 */ /* 0x000fe200078efcff */
[----:B------:R-:W-:Y:S06]  /*0b10*/  BRA `(.L_x_17) ;  /* 0x0000000000107947 */ /* 0x000fec0003800000 */
.L_x_16:
[----:B------:R-:W-:-:S04]  /*0b20*/  LOP3.LUT R0, R0, 0x80000000, RZ, 0xc0, !PT ;  /* 0x8000000000007812 */ /* 0x000fc800078ec0ff */
[----:B------:R-:W-:Y:S01]  /*0b30*/  LOP3.LUT R0, R0, 0x7f800000, RZ, 0xfc, !PT ;  /* 0x7f80000000007812 */ /* 0x000fe200078efcff */
[----:B------:R-:W-:Y:S06]  /*0b40*/  BRA `(.L_x_17) ;  /* 0x0000000000047947 */ /* 0x000fec0003800000 */
.L_x_15:
[----:B------:R-:W-:-:S07]  /*0b50*/  IMAD R0, R7, 0x800000, R0 ;  /* 0x0080000007007824 */ /* 0x000fce00078e0200 */
.L_x_17:
[----:B------:R-:W-:Y:S05]  /*0b60*/  BSYNC.RECONVERGENT B2 ;  /* 0x0000000000027941 */ /* 0x000fea0003800200 */
.L_x_14:
[----:B------:R-:W-:Y:S05]  /*0b70*/  BRA `(.L_x_18) ;  /* 0x0000000000207947 */ /* 0x000fea0003800000 */
.L_x_13:
[----:B------:R-:W-:-:S04]  /*0b80*/  LOP3.LUT R0, R9, 0x80000000, R8, 0x48, !PT ;  /* 0x8000000009007812 */ /* 0x000fc800078e4808 */
[----:B------:R-:W-:Y:S01]  /*0b90*/  LOP3.LUT R0, R0, 0x7f800000, RZ, 0xfc, !PT ;  /* 0x7f80000000007812 */ /* 0x000fe200078efcff */
[----:B------:R-:W-:Y:S06]  /*0ba0*/  BRA `(.L_x_18) ;  /* 0x0000000000147947 */ /* 0x000fec0003800000 */
.L_x_12:
[----:B------:R-:W-:Y:S01]  /*0bb0*/  LOP3.LUT R0, R9, 0x80000000, R8, 0x48, !PT ;  /* 0x8000000009007812 */ /* 0x000fe200078e4808 */
[----:B------:R-:W-:Y:S06]  /*0bc0*/  BRA `(.L_x_18) ;  /* 0x00000000000c7947 */ /* 0x000fec0003800000 */
.L_x_11:
[----:B------:R-:W0:Y:S01]  /*0bd0*/  MUFU.RSQ R0, -QNAN ;  /* 0xffc0000000007908 */ /* 0x000e220000001400 */
[----:B------:R-:W-:Y:S05]  /*0be0*/  BRA `(.L_x_18) ;  /* 0x0000000000047947 */ /* 0x000fea0003800000 */
.L_x_10:
[----:B------:R-:W-:-:S07]  /*0bf0*/  FADD.FTZ R0, R0, R3 ;  /* 0x0000000300007221 */ /* 0x000fce0000010000 */
.L_x_18:
[----:B------:R-:W-:Y:S05]  /*0c00*/  BSYNC.RECONVERGENT B1 ;  /* 0x0000000000017941 */ /* 0x000fea0003800200 */
.L_x_8:
[----:B------:R-:W-:-:S04]  /*0c10*/  IMAD.MOV.U32 R3, RZ, RZ, 0x0 ;  /* 0x00000000ff037424 */ /* 0x000fc800078e00ff */
[----:B0-----:R-:W-:Y:S05]  /*0c20*/  RET.REL.NODEC R2 `(_ZN7Kernels14softmax_kernelEPfPKfi) ;  /* 0xfffffff002f47950 */ /* 0x001fea0003c3ffff */
.L_x_19:
[----:B------:R-:W-:-:S00]  /*0c30*/  BRA `(.L_x_19) ;  /* 0xfffffffc00fc7947 */ /* 0x000fc0000383ffff */
[----:B------:R-:W-:-:S00]  /*0c40*/  NOP ;  /* 0x0000000000007918 */ /* 0x000fc00000000000 */
        /* <DEDUP_REMOVED lines=11> */
.L_x_66:


//--------------------- .text._ZN7Kernels13swiglu_kernelEPfS0_i --------------------------
	.section	.text._ZN7Kernels13swiglu_kernelEPfS0_i,"ax",@progbits
	.align	128
        .global         _ZN7Kernels13swiglu_kernelEPfS0_i
        .type           _ZN7Kernels13swiglu_kernelEPfS0_i,@function
        .size           _ZN7Kernels13swiglu_kernelEPfS0_i,(.L_x_67 - _ZN7Kernels13swiglu_kernelEPfS0_i)
        .other          _ZN7Kernels13swiglu_kernelEPfS0_i,@"STO_CUDA_ENTRY STV_DEFAULT"
_ZN7Kernels13swiglu_kernelEPfS0_i:
.text._ZN7Kernels13swiglu_kernelEPfS0_i:
[----:B------:R-:W-:Y:S01]  /*0000*/  LDC R1, c[0x0][0x37c] ;  /* 0x0000df00ff017b82 */ /* 0x000fe20000000800 */
[----:B------:R-:W0:Y:S07]  /*0010*/  S2R R3, SR_TID.X ;  /* 0x0000000000037919 */ /* 0x000e2e0000002100 */
[----:B------:R-:W0:Y:S01]  /*0020*/  S2UR UR4, SR_CTAID.X ;  /* 0x00000000000479c3 */ /* 0x000e220000002500 */
[----:B------:R-:W1:Y:S07]  /*0030*/  LDCU UR5, c[0x0][0x390] ;  /* 0x00007200ff0577ac */ /* 0x000e6e0008000800 */
[----:B------:R-:W0:Y:S02]  /*0040*/  LDC R6, c[0x0][0x360] ;  /* 0x0000d800ff067b82 */ /* 0x000e240000000800 */
[----:B0-----:R-:W-:-:S05]  /*0050*/  IMAD R6, R6, UR4, R3 ;  /* 0x0000000406067c24 */ /* 0x001fca000f8e0203 */
[----:B-1----:R-:W-:-:S13]  /*0060*/  ISETP.GE.AND P0, PT, R6, UR5, PT ;  /* 0x0000000506007c0c */ /* 0x002fda000bf06270 */
[----:B------:R-:W-:Y:S05]  /*0070*/  @P0 EXIT ;  /* 0x000000000000094d */ /* 0x000fea0003800000 */
[----:B------:R-:W0:Y:S01]  /*0080*/  LDC.64 R4, c[0x0][0x380] ;  /* 0x0000e000ff047b82 */ /* 0x000e220000000a00 */
[----:B------:R-:W1:Y:S01]  /*0090*/  LDCU.64 UR4, c[0x0][0x358] ;  /* 0x00006b00ff0477ac */ /* 0x000e620008000a00 */
[----:B0-----:R-:W-:-:S05]  /*00a0*/  IMAD.WIDE R4, R6, 0x4, R4 ;  /* 0x0000000406047825 */ /* 0x001fca00078e0204 */
[----:B-1----:R-:W2:Y:S01]  /*00b0*/  LDG.E R3, desc[UR4][R4.64] ;  /* 0x0000000404037981 */ /* 0x002ea2000c1e1900 */
[----:B------:R-:W-:Y:S01]  /*00c0*/  IMAD.MOV.U32 R0, RZ, RZ, 0x3bbb989d ;  /* 0x3bbb989dff007424 */ /* 0x000fe200078e00ff */
[----:B------:R-:W-:Y:S01]  /*00d0*/  BSSY.RECONVERGENT B0, `(.L_x_20) ;  /* 0x0000016000007945 */ /* 0x000fe20003800200 */
[----:B------:R-:W-:Y:S02]  /*00e0*/  IMAD.MOV.U32 R7, RZ, RZ, 0x437c0000 ;  /* 0x437c0000ff077424 */ /* 0x000fe400078e00ff */
[----:B--2---:R-:W-:-:S04]  /*00f0*/  FFMA.SAT R0, R3, -R0, 0.5 ;  /* 0x3f00000003007423 */ /* 0x004fc80000002800 */
[----:B------:R-:W-:-:S04]  /*0100*/  FFMA.RM R0, R0, R7, 12582913 ;  /* 0x4b40000100007423 */ /* 0x000fc80000004007 */
[C---:B------:R-:W-:Y:S01]  /*0110*/  FADD R2, R0.reuse, -12583039 ;  /* 0xcb40007f00027421 */ /* 0x040fe20000000000 */
[----:B------:R-:W-:-:S03]  /*0120*/  SHF.L.U32 R0, R0, 0x17, RZ ;  /* 0x0000001700007819 */ /* 0x000fc600000006ff */
[----:B------:R-:W-:-:S04]  /*0130*/  FFMA R2, R3, -1.4426950216293334961, -R2 ;  /* 0xbfb8aa3b03027823 */ /* 0x000fc80000000802 */
[----:B------:R-:W-:-:S04]  /*0140*/  FFMA R2, R3, -1.925963033500011079e-08, R2 ;  /* 0xb2a5706003027823 */ /* 0x000fc80000000002 */
[----:B------:R-:W0:Y:S02]  /*0150*/  MUFU.EX2 R7, R2 ;  /* 0x0000000200077308 */ /* 0x000e240000000800 */
[----:B0-----:R-:W-:-:S04]  /*0160*/  FFMA R0, R0, R7, 1 ;  /* 0x3f80000000007423 */ /* 0x001fc80000000007 */
[----:B------:R-:W-:-:S05]  /*0170*/  VIADD R7, R0, 0x1800000 ;  /* 0x0180000000077836 */ /* 0x000fca0000000000 */
[----:B------:R-:W-:-:S04]  /*0180*/  LOP3.LUT R7, R7, 0x7f800000, RZ, 0xc0, !PT ;  /* 0x7f80000007077812 */ /* 0x000fc800078ec0ff */
[----:B------:R-:W-:-:S13]  /*0190*/  ISETP.GT.U32.AND P0, PT, R7, 0x1ffffff, PT ;  /* 0x01ffffff0700780c */ /* 0x000fda0003f04070 */
[----:B------:R-:W-:Y:S05]  /*01a0*/  @P0 BRA `(.L_x_21) ;  /* 0x0000000000100947 */ /* 0x000fea0003800000 */
[----:B------:R-:W-:-:S07]  /*01b0*/  MOV R8, 0x1d0 ;  /* 0x000001d000087802 */ /* 0x000fce0000000f00 */
[----:B------:R-:W-:Y:S05]  /*01c0*/  CALL.REL.NOINC `($__internal_1_$__cuda_sm20_rcp_rn_f32_slowpath) ;  /* 0x0000000000387944 */ /* 0x000fea0003c00000 */
[----:B------:R-:W-:Y:S01]  /*01d0*/  MOV R2, R7 ;  /* 0x0000000700027202 */ /* 0x000fe20000000f00 */
[----:B------:R-:W-:Y:S06]  /*01e0*/  BRA `(.L_x_22) ;  /* 0x0000000000107947 */ /* 0x000fec0003800000 */
.L_x_21:
[----:B------:R-:W0:Y:S02]  /*01f0*/  MUFU.RCP R7, R0 ;  /* 0x0000000000077308 */ /* 0x000e240000001000 */
[----:B0-----:R-:W-:-:S04]  /*0200*/  FFMA R2, R0, R7, -1 ;  /* 0xbf80000000027423 */ /* 0x001fc80000000007 */
[----:B------:R-:W-:-:S04]  /*0210*/  FADD.FTZ R2, -R2, -RZ ;  /* 0x800000ff02027221 */ /* 0x000fc80000010100 */
[----:B------:R-:W-:-:S07]  /*0220*/  FFMA R2, R7, R2, R7 ;  /* 0x0000000207027223 */ /* 0x000fce0000000007 */
.L_x_22:
[----:B------:R-:W-:Y:S05]  /*0230*/  BSYNC.RECONVERGENT B0 ;  /* 0x0000000000007941 */ /* 0x000fea0003800200 */
.L_x_20:
[----:B------:R-:W0:Y:S02]  /*0240*/  LDC.64 R8, c[0x0][0x388] ;  /* 0x0000e200ff087b82 */ /* 0x000e240000000a00 */
[----:B0-----:R-:W-:-:S06]  /*0250*/  IMAD.WIDE R6, R6, 0x4, R8 ;  /* 0x0000000406067825 */ /* 0x001fcc00078e0208 */
[----:B------:R-:W2:Y:S01]  /*0260*/  LDG.E R7, desc[UR4][R6.64] ;  /* 0x0000000406077981 */ /* 0x000ea2000c1e1900 */
[----:B------:R-:W-:-:S04]  /*0270*/  FMUL R2, R3, R2 ;  /* 0x0000000203027220 */ /* 0x000fc80000400000 */
[----:B--2---:R-:W-:-:S05]  /*0280*/  FMUL R3, R2, R7 ;  /* 0x0000000702037220 */ /* 0x004fca0000400000 */
[----:B------:R-:W-:Y:S01]  /*0290*/  STG.E desc[UR4][R4.64], R3 ;  /* 0x0000000304007986 */ /* 0x000fe2000c101904 */
[----:B------:R-:W-:Y:S05]  /*02a0*/  EXIT ;  /* 0x000000000000794d */ /* 0x000fea0003800000 */
        .weak           $__internal_1_$__cuda_sm20_rcp_rn_f32_slowpath
        .type           $__internal_1_$__cuda_sm20_rcp_rn_f32_slowpath,@function
        .size           $__internal_1_$__cuda_sm20_rcp_rn_f32_slowpath,(.L_x_67 - $__internal_1_$__cuda_sm20_rcp_rn_f32_slowpath)
$__internal_1_$__cuda_sm20_rcp_rn_f32_slowpath:
[----:B------:R-:W-:Y:S01]  /*02b0*/  IMAD.SHL.U32 R2, R0, 0x2, RZ ;  /* 0x0000000200027824 */ /* 0x000fe200078e00ff */
[----:B------:R-:W-:Y:S04]  /*02c0*/  BSSY.RECONVERGENT B1, `(.L_x_23) ;  /* 0x0000030000017945 */ /* 0x000fe80003800200 */
[----:B------:R-:W-:-:S04]  /*02d0*/  SHF.R.U32.HI R2, RZ, 0x18, R2 ;  /* 0x00000018ff027819 */ /* 0x000fc80000011602 */
[----:B------:R-:W-:-:S13]  /*02e0*/  ISETP.NE.U32.AND P0, PT, R2, RZ, PT ;  /* 0x000000ff0200720c */ /* 0x000fda0003f05070 */
[----:B------:R-:W-:Y:S05]  /*02f0*/  @P0 BRA `(.L_x_24) ;  /* 0x0000000000280947 */ /* 0x000fea0003800000 */
[----:B------:R-:W-:-:S04]  /*0300*/  SHF.L.U32 R2, R0, 0x1, RZ ;  /* 0x0000000100027819 */ /* 0x000fc800000006ff */
[----:B------:R-:W-:-:S13]  /*0310*/  ISETP.NE.AND P0, PT, R2, RZ, PT ;  /* 0x000000ff0200720c */ /* 0x000fda0003f05270 */
[----:B------:R-:W-:Y:S01]  /*0320*/  @P0 FFMA R9, R0, 1.84467440737095516160e+19, RZ ;  /* 0x5f80000000090823 */ /* 0x000fe200000000ff */
[----:B------:R-:W-:Y:S08]  /*0330*/  @!P0 MUFU.RCP R7, R0 ;  /* 0x0000000000078308 */ /* 0x000ff00000001000 */
[----:B------:R-:W0:Y:S02]  /*0340*/  @P0 MUFU.RCP R2, R9 ;  /* 0x0000000900020308 */ /* 0x000e240000001000 */
[----:B0-----:R-:W-:-:S04]  /*0350*/  @P0 FFMA R10, R9, R2, -1 ;  /* 0xbf800000090a0423 */ /* 0x001fc80000000002 */
[----:B------:R-:W-:-:S04]  /*0360*/  @P0 FADD.FTZ R11, -R10, -RZ ;  /* 0x800000ff0a0b0221 */ /* 0x000fc80000010100 */
[----:B------:R-:W-:-:S04]  /*0370*/  @P0 FFMA R2, R2, R11, R2 ;  /* 0x0000000b02020223 */ /* 0x000fc80000000002 */
[----:B------:R-:W-:Y:S01]  /*0380*/  @P0 FFMA R7, R2, 1.84467440737095516160e+19, RZ ;  /* 0x5f80000002070823 */ /* 0x000fe200000000ff */
[----:B------:R-:W-:Y:S06]  /*0390*/  BRA `(.L_x_25) ;  /* 0x0000000000887947 */ /* 0x000fec0003800000 */
.L_x_24:
[----:B------:R-:W-:-:S05]  /*03a0*/  VIADD R7, R2, 0xffffff03 ;  /* 0xffffff0302077836 */ /* 0x000fca0000000000 */
[----:B------:R-:W-:-:S13]  /*03b0*/  ISETP.GT.U32.AND P0, PT, R7, 0x1, PT ;  /* 0x000000010700780c */ /* 0x000fda0003f04070 */
[----:B------:R-:W-:Y:S05]  /*03c0*/  @P0 BRA `(.L_x_26) ;  /* 0x0000000000780947 */ /* 0x000fea0003800000 */
[----:B------:R-:W-:Y:S01]  /*03d0*/  LOP3.LUT R9, R0, 0x7fffff, RZ, 0xc0, !PT ;  /* 0x007fffff00097812 */ /* 0x000fe200078ec0ff */
[----:B------:R-:W-:-:S03]  /*03e0*/  HFMA2 R14, -RZ, RZ, 0, 1.78813934326171875e-07 ;  /* 0x00000003ff0e7431 */ /* 0x000fc600000001ff */
[----:B------:R-:W-:-:S04]  /*03f0*/  LOP3.LUT R9, R9, 0x3f800000, RZ, 0xfc, !PT ;  /* 0x3f80000009097812 */ /* 0x000fc800078efcff */
[----:B------:R-:W0:Y:S01]  /*0400*/  MUFU.RCP R10, R9 ;  /* 0x00000009000a7308 */ /* 0x000e220000001000 */
[----:B------:R-:W-:Y:S01]  /*0410*/  SHF.L.U32 R13, R14, R7, RZ ;  /* 0x000000070e0d7219 */ /* 0x000fe200000006ff */
[----:B0-----:R-:W-:-:S04]  /*0420*/  FFMA R11, R9, R10, -1 ;  /* 0xbf800000090b7423 */ /* 0x001fc8000000000a */
[----:B------:R-:W-:-:S04]  /*0430*/  FADD.FTZ R11, -R11, -RZ ;  /* 0x800000ff0b0b7221 */ /* 0x000fc80000010100 */
[CCC-:B------:R-:W-:Y:S01]  /*0440*/  FFMA.RM R12, R10.reuse, R11.reuse, R10.reuse ;  /* 0x0000000b0a0c7223 */ /* 0x1c0fe2000000400a */
[----:B------:R-:W-:-:S04]  /*0450*/  FFMA.RP R11, R10, R11, R10 ;  /* 0x0000000b0a0b7223 */ /* 0x000fc8000000800a */
[C---:B------:R-:W-:Y:S02]  /*0460*/  LOP3.LUT R10, R12.reuse, 0x7fffff, RZ, 0xc0, !PT ;  /* 0x007fffff0c0a7812 */ /* 0x040fe400078ec0ff */
[----:B------:R-:W-:Y:S02]  /*0470*/  FSETP.NEU.FTZ.AND P0, PT, R12, R11, PT ;  /* 0x0000000b0c00720b */ /* 0x000fe40003f1d000 */
[----:B------:R-:W-:Y:S02]  /*0480*/  LOP3.LUT R10, R10, 0x800000, RZ, 0xfc, !PT ;  /* 0x008000000a0a7812 */ /* 0x000fe400078efcff */
[----:B------:R-:W-:Y:S02]  /*0490*/  SEL R11, RZ, 0xffffffff, !P0 ;  /* 0xffffffffff0b7807 */ /* 0x000fe40004000000 */
[----:B------:R-:W-:-:S03]  /*04a0*/  LOP3.LUT R12, R13, R10, RZ, 0xc0, !PT ;  /* 0x0000000a0d0c7212 */ /* 0x000fc600078ec0ff */
[----:B------:R-:W-:Y:S01]  /*04b0*/  IMAD.MOV R11, RZ, RZ, -R11 ;  /* 0x000000ffff0b7224 */ /* 0x000fe200078e0a0b */
[----:B------:R-:W-:-:S04]  /*04c0*/  SHF.R.U32.HI R12, RZ, R7, R12 ;  /* 0x00000007ff0c7219 */ /* 0x000fc8000001160c */
[----:B------:R-:W-:Y:S02]  /*04d0*/  LOP3.LUT P1, RZ, R11, R7, R10, 0xf8, !PT ;  /* 0x000000070bff7212 */ /* 0x000fe4000782f80a */
[C---:B------:R-:W-:Y:S02]  /*04e0*/  LOP3.LUT P0, RZ, R12.reuse, 0x1, RZ, 0xc0, !PT ;  /* 0x000000010cff7812 */ /* 0x040fe4000780c0ff */
[----:B------:R-:W-:-:S04]  /*04f0*/  LOP3.LUT P2, RZ, R12, 0x2, RZ, 0xc0, !PT ;  /* 0x000000020cff7812 */ /* 0x000fc8000784c0ff */
[----:B------:R-:W-:Y:S02]  /*0500*/  PLOP3.LUT P0, PT, P0, P1, P2, 0xe0, 0x0 ;  /* 0x000000000000781c */ /* 0x000fe40000703c20 */
[----:B------:R-:W-:Y:S02]  /*0510*/  LOP3.LUT P1, RZ, R0, 0x7fffff, RZ, 0xc0, !PT ;  /* 0x007fffff00ff7812 */ /* 0x000fe4000782c0ff */
[----:B------:R-:W-:-:S04]  /*0520*/  SEL R7, RZ, 0x1, !P0 ;  /* 0x00000001ff077807 */ /* 0x000fc80004000000 */
[----:B------:R-:W-:-:S04]  /*0530*/  IADD3 R7, PT, PT, -R7, RZ, RZ ;  /* 0x000000ff07077210 */ /* 0x000fc80007ffe1ff */
[----:B------:R-:W-:Y:S01]  /*0540*/  ISETP.GE.AND P0, PT, R7, RZ, PT ;  /* 0x000000ff0700720c */ /* 0x000fe20003f06270 */
[----:B------:R-:W-:-:S05]  /*0550*/  VIADD R7, R2, 0xffffff04 ;  /* 0xffffff0402077836 */ /* 0x000fca0000000000 */
[----:B------:R-:W-:-:S07]  /*0560*/  SHF.R.U32.HI R7, RZ, R7, R10 ;  /* 0x00000007ff077219 */ /* 0x000fce000001160a */
[----:B------:R-:W-:-:S05]  /*0570*/  @!P0 IADD3 R7, PT, PT, R7, 0x1, RZ ;  /* 0x0000000107078810 */ /* 0x000fca0007ffe0ff */
[----:B------:R-:W-:-:S05]  /*0580*/  @!P1 IMAD.SHL.U32 R7, R7, 0x2, RZ ;  /* 0x0000000207079824 */ /* 0x000fca00078e00ff */
[----:B------:R-:W-:Y:S01]  /*0590*/  LOP3.LUT R7, R7, 0x80000000, R0, 0xf8, !PT ;  /* 0x8000000007077812 */ /* 0x000fe200078ef800 */
[----:B------:R-:W-:Y:S06]  /*05a0*/  BRA `(.L_x_25) ;  /* 0x0000000000047947 */ /* 0x000fec0003800000 */
.L_x_26:
[----:B------:R0:W1:Y:S02]  /*05b0*/  MUFU.RCP R7, R0 ;  /* 0x0000000000077308 */ /* 0x0000640000001000 */
.L_x_25:
[----:B------:R-:W-:Y:S05]  /*05c0*/  BSYNC.RECONVERGENT B1 ;  /* 0x0000000000017941 */ /* 0x000fea0003800200 */
.L_x_23:
[----:B------:R-:W-:-:S04]  /*05d0*/  MOV R9, 0x0 ;  /* 0x0000000000097802 */ /* 0x000fc80000000f00 */
[----:B01----:R-:W-:Y:S05]  /*05e0*/  RET.REL.NODEC R8 `(_ZN7Kernels13swiglu_kernelEPfS0_i) ;  /* 0xfffffff808847950 */ /* 0x003fea0003c3ffff */
.L_x_27:
        /* <DEDUP_REMOVED lines=9> */
.L_x_67:


//--------------------- .text._ZN7Kernels11rope_kernelEPfPKfS2_iii --------------------------
	.section	.text._ZN7Kernels11rope_kernelEPfPKfS2_iii,"ax",@progbits
	.align	128
        .global         _ZN7Kernels11rope_kernelEPfPKfS2_iii
        .type           _ZN7Kernels11rope_kernelEPfPKfS2_iii,@function
        .size           _ZN7Kernels11rope_kernelEPfPKfS2_iii,(.L_x_73 - _ZN7Kernels11rope_kernelEPfPKfS2_iii)
        .other          _ZN7Kernels11rope_kernelEPfPKfS2_iii,@"STO_CUDA_ENTRY STV_DEFAULT"
_ZN7Kernels11rope_kernelEPfPKfS2_iii:
.text._ZN7Kernels11rope_kernelEPfPKfS2_iii:
        /* <DEDUP_REMOVED lines=8> */
[----:B------:R-:W0:Y:S02]  /*0080*/  LDC R3, c[0x0][0x3a0] ;  /* 0x0000e800ff037b82 */ /* 0x000e240000000800 */
[----:B0-----:R-:W-:-:S13]  /*0090*/  ISETP.GE.AND P0, PT, R3, 0x2, PT ;  /* 0x000000020300780c */ /* 0x001fda0003f06270 */
[----:B------:R-:W-:Y:S05]  /*00a0*/  @!P0 EXIT ;  /* 0x000000000000894d */ /* 0x000fea0003800000 */
[----:B------:R-:W-:Y:S01]  /*00b0*/  LEA.HI R0, R3, R3, RZ, 0x1 ;  /* 0x0000000303007211 */ /* 0x000fe200078f08ff */
[----:B------:R-:W0:Y:S03]  /*00c0*/  LDCU UR4, c[0x0][0x398] ;  /* 0x00007300ff0477ac */ /* 0x000e260008000800 */
[----:B------:R-:W-:-:S04]  /*00d0*/  SHF.R.S32.HI R0, RZ, 0x1, R0 ;  /* 0x00000001ff007819 */ /* 0x000fc80000011400 */
[C---:B------:R-:W-:Y:S02]  /*00e0*/  IADD3 R2, PT, PT, R0.reuse, -0x1, RZ ;  /* 0xffffffff00027810 */ /* 0x040fe40007ffe0ff */
[----:B------:R-:W-:Y:S02]  /*00f0*/  LOP3.LUT R17, R0, 0x7, RZ, 0xc0, !PT ;  /* 0x0000000700117812 */ /* 0x000fe400078ec0ff */
[----:B------:R-:W-:Y:S02]  /*0100*/  ISETP.GE.U32.AND P1, PT, R2, 0x7, PT ;  /* 0x000000070200780c */ /* 0x000fe40003f26070 */
[----:B------:R-:W-:Y:S02]  /*0110*/  ISETP.NE.AND P0, PT, R17, RZ, PT ;  /* 0x000000ff1100720c */ /* 0x000fe40003f05270 */
[C---:B0-----:R-:W-:Y:S01]  /*0120*/  IADD3 R5, PT, PT, R10.reuse, UR4, RZ ;  /* 0x000000040a057c10 */ /* 0x041fe2000fffe0ff */
[----:B------:R-:W-:Y:S01]  /*0130*/  IMAD R10, R10, R3, RZ ;  /* 0x000000030a0a7224 */ /* 0x000fe200078e02ff */
[----:B------:R-:W0:Y:S01]  /*0140*/  LDCU.64 UR4, c[0x0][0x358] ;  /* 0x00006b00ff0477ac */ /* 0x000e220008000a00 */
[----:B------:R-:W-:-:S02]  /*0150*/  HFMA2 R3, -RZ, RZ, 0, 0 ;  /* 0x00000000ff037431 */ /* 0x000fc400000001ff */
[----:B------:R-:W-:-:S04]  /*0160*/  IMAD R2, R0, R5, RZ ;  /* 0x0000000500027224 */ /* 0x000fc800078e02ff */
[----:B------:R-:W-:Y:S05]  /*0170*/  @!P1 BRA `(.L_x_28) ;  /* 0x0000000400909947 */ /* 0x000fea0003800000 */
[----:B------:R-:W1:Y:S01]  /*0180*/  LDC.64 R4, c[0x0][0x380] ;  /* 0x0000e000ff047b82 */ /* 0x000e620000000a00 */
[----:B------:R-:W-:Y:S02]  /*0190*/  LOP3.LUT R3, R0, 0x3ffffff8, RZ, 0xc0, !PT ;  /* 0x3ffffff800037812 */ /* 0x000fe400078ec0ff */
[----:B------:R-:W-:Y:S02]  /*01a0*/  MOV R11, R2 ;  /* 0x00000002000b7202 */ /* 0x000fe40000000f00 */
[----:B------:R-:W-:Y:S01]  /*01b0*/  IADD3 R14, PT, PT, -R3, RZ, RZ ;  /* 0x000000ff030e7210 */ /* 0x000fe20007ffe1ff */
[----:B-1----:R-:W-:-:S03]  /*01c0*/  IMAD.WIDE R4, R10, 0x4, R4 ;  /* 0x000000040a047825 */ /* 0x002fc600078e0204 */
[----:B------:R-:W-:-:S04]  /*01d0*/  IADD3 R15, P1, PT, R4, 0x10, RZ ;  /* 0x00000010040f7810 */ /* 0x000fc80007f3e0ff */
[----:B------:R-:W-:-:S09]  /*01e0*/  IADD3.X R16, PT, PT, RZ, R5, RZ, P1, !PT ;  /* 0x00000005ff107210 */ /* 0x000fd20000ffe4ff */
.L_x_29:
[----:B------:R-:W1:Y:S01]  /*01f0*/  LDC.64 R8, c[0x0][0x390] ;  /* 0x0000e400ff087b82 */ /* 0x000e620000000a00 */
[----:B--2---:R-:W-:Y:S02]  /*0200*/  MOV R4, R15 ;  /* 0x0000000f00047202 */ /* 0x004fe40000000f00 */
[----:B------:R-:W-:-:S05]  /*0210*/  MOV R5, R16 ;  /* 0x0000001000057202 */ /* 0x000fca0000000f00 */
[----:B------:R-:W2:Y:S01]  /*0220*/  LDC.64 R12, c[0x0][0x388] ;  /* 0x0000e200ff0c7b82 */ /* 0x000ea20000000a00 */
[----:B------:R-:W-:Y:S01]  /*0230*/  IMAD.WIDE.U32 R6, R0, 0x4, R4 ;  /* 0x0000000400067825 */ /* 0x000fe200078e0004 */
[----:B0-----:R-:W3:Y:S04]  /*0240*/  LDG.E R15, desc[UR4][R4.64+-0x10] ;  /* 0xfffff004040f7981 */ /* 0x001ee8000c1e1900 */
[----:B------:R-:W4:Y:S01]  /*0250*/  LDG.E R16, desc[UR4][R6.64+-0x10] ;  /* 0xfffff00406107981 */ /* 0x000f22000c1e1900 */
[----:B-1----:R-:W-:-:S05]  /*0260*/  IMAD.WIDE R8, R11, 0x4, R8 ;  /* 0x000000040b087825 */ /* 0x002fca00078e0208 */
[----:B------:R-:W4:Y:S01]  /*0270*/  LDG.E R19, desc[UR4][R8.64] ;  /* 0x0000000408137981 */ /* 0x000f22000c1e1900 */
[----:B--2---:R-:W-:-:S05]  /*0280*/  IMAD.WIDE R12, R11, 0x4, R12 ;  /* 0x000000040b0c7825 */ /* 0x004fca00078e020c */
[----:B------:R-:W2:Y:S01]  /*0290*/  LDG.E R18, desc[UR4][R12.64] ;  /* 0x000000040c127981 */ /* 0x000ea2000c1e1900 */
[-C--:B----4-:R-:W-:Y:S01]  /*02a0*/  FMUL R20, R16, R19.reuse ;  /* 0x0000001310147220 */ /* 0x090fe20000400000 */
[----:B---3--:R-:W-:-:S03]  /*02b0*/  FMUL R19, R15, R19 ;  /* 0x000000130f137220 */ /* 0x008fc60000400000 */
[-C--:B--2---:R-:W-:Y:S01]  /*02c0*/  FFMA R15, R15, R18.reuse, -R20 ;  /* 0x000000120f0f7223 */ /* 0x084fe20000000814 */
[----:B------:R-:W-:-:S04]  /*02d0*/  FFMA R19, R16, R18, R19 ;  /* 0x0000001210137223 */ /* 0x000fc80000000013 */
[----:B------:R-:W-:Y:S04]  /*02e0*/  STG.E desc[UR4][R4.64+-0x10], R15 ;  /* 0xfffff00f04007986 */ /* 0x000fe8000c101904 */
[----:B------:R0:W-:Y:S04]  /*02f0*/  STG.E desc[UR4][R6.64+-0x10], R19 ;  /* 0xfffff01306007986 */ /* 0x0001e8000c101904 */
[----:B------:R-:W2:Y:S04]  /*0300*/  LDG.E R18, desc[UR4][R6.64+-0xc] ;  /* 0xfffff40406127981 */ /* 0x000ea8000c1e1900 */
[----:B------:R-:W2:Y:S04]  /*0310*/  LDG.E R23, desc[UR4][R8.64+0x4] ;  /* 0x0000040408177981 */ /* 0x000ea8000c1e1900 */
[----:B------:R-:W3:Y:S04]  /*0320*/  LDG.E R16, desc[UR4][R4.64+-0xc] ;  /* 0xfffff40404107981 */ /* 0x000ee8000c1e1900 */
[----:B------:R-:W4:Y:S01]  /*0330*/  LDG.E R21, desc[UR4][R12.64+0x4] ;  /* 0x000004040c157981 */ /* 0x000f22000c1e1900 */
[-C--:B--2---:R-:W-:Y:S01]  /*0340*/  FMUL R25, R18, R23.reuse ;  /* 0x0000001712197220 */ /* 0x084fe20000400000 */
[----:B---3--:R-:W-:-:S03]  /*0350*/  FMUL R23, R16, R23 ;  /* 0x0000001710177220 */ /* 0x008fc60000400000 */
[-C--:B----4-:R-:W-:Y:S01]  /*0360*/  FFMA R25, R16, R21.reuse, -R25 ;  /* 0x0000001510197223 */ /* 0x090fe20000000819 */
[----:B------:R-:W-:-:S04]  /*0370*/  FFMA R23, R18, R21, R23 ;  /* 0x0000001512177223 */ /* 0x000fc80000000017 */
[----:B------:R-:W-:Y:S04]  /*0380*/  STG.E desc[UR4][R4.64+-0xc], R25 ;  /* 0xfffff41904007986 */ /* 0x000fe8000c101904 */
[----:B------:R1:W-:Y:S04]  /*0390*/  STG.E desc[UR4][R6.64+-0xc], R23 ;  /* 0xfffff41706007986 */ /* 0x0003e8000c101904 */
[----:B------:R-:W2:Y:S04]  /*03a0*/  LDG.E R16, desc[UR4][R6.64+-0x8] ;  /* 0xfffff80406107981 */ /* 0x000ea8000c1e1900 */
[----:B0-----:R-:W2:Y:S04]  /*03b0*/  LDG.E R19, desc[UR4][R8.64+0x8] ;  /* 0x0000080408137981 */ /* 0x001ea8000c1e1900 */
        /* <DEDUP_REMOVED lines=9> */
[----:B-1----:R-:W2:Y:S04]  /*0450*/  LDG.E R23, desc[UR4][R8.64+0xc] ;  /* 0x00000c0408177981 */ /* 0x002ea8000c1e1900 */
        /* <DEDUP_REMOVED lines=36> */
[----:B------:R0:W-:Y:S04]  /*06a0*/  STG.E desc[UR4][R4.64+0x8], R15 ;  /* 0x0000080f04007986 */ /* 0x0001e8000c101904 */
[----:B------:R2:W-:Y:S04]  /*06b0*/  STG.E desc[UR4][R6.64+0x8], R19 ;  /* 0x0000081306007986 */ /* 0x0005e8000c101904 */
[----:B------:R-:W3:Y:S04]  /*06c0*/  LDG.E R18, desc[UR4][R6.64+0xc] ;  /* 0x00000c0406127981 */ /* 0x000ee8000c1e1900 */
[----:B-1----:R-:W3:Y:S04]  /*06d0*/  LDG.E R23, desc[UR4][R8.64+0x1c] ;  /* 0x00001c0408177981 */ /* 0x002ee8000c1e1900 */
[----:B------:R-:W4:Y:S04]  /*06e0*/  LDG.E R16, desc[UR4][R4.64+0xc] ;  /* 0x00000c0404107981 */ /* 0x000f28000c1e1900 */
[----:B------:R-:W5:Y:S01]  /*06f0*/  LDG.E R21, desc[UR4][R12.64+0x1c] ;  /* 0x00001c040c157981 */ /* 0x000f62000c1e1900 */
[----:B------:R-:W-:-:S04]  /*0700*/  IADD3 R14, PT, PT, R14, 0x8, RZ ;  /* 0x000000080e0e7810 */ /* 0x000fc80007ffe0ff */
[----:B------:R-:W-:Y:S02]  /*0710*/  ISETP.NE.AND P1, PT, R14, RZ, PT ;  /* 0x000000ff0e00720c */ /* 0x000fe40003f25270 */
[----:B0-----:R-:W-:Y:S02]  /*0720*/  IADD3 R15, P2, PT, R4, 0x20, RZ ;  /* 0x00000020040f7810 */ /* 0x001fe40007f5e0ff */
[----:B------:R-:W-:Y:S01]  /*0730*/  IADD3 R11, PT, PT, R11, 0x8, RZ ;  /* 0x000000080b0b7810 */ /* 0x000fe20007ffe0ff */
[-C--:B---3--:R-:W-:Y:S01]  /*0740*/  FMUL R25, R18, R23.reuse ;  /* 0x0000001712197220 */ /* 0x088fe20000400000 */
[----:B----4-:R-:W-:-:S03]  /*0750*/  FMUL R23, R16, R23 ;  /* 0x0000001710177220 */ /* 0x010fc60000400000 */
[-C--:B-----5:R-:W-:Y:S01]  /*0760*/  FFMA R25, R16, R21.reuse, -R25 ;  /* 0x0000001510197223 */ /* 0x0a0fe20000000819 */
[----:B------:R-:W-:-:S04]  /*0770*/  FFMA R23, R18, R21, R23 ;  /* 0x0000001512177223 */ /* 0x000fc80000000017 */
[----:B------:R2:W-:Y:S01]  /*0780*/  STG.E desc[UR4][R4.64+0xc], R25 ;  /* 0x00000c1904007986 */ /* 0x0005e2000c101904 */
[----:B------:R-:W-:-:S03]  /*0790*/  IADD3.X R16, PT, PT, RZ, R5, RZ, P2, !PT ;  /* 0x00000005ff107210 */ /* 0x000fc600017fe4ff */
[----:B------:R2:W-:Y:S01]  /*07a0*/  STG.E desc[UR4][R6.64+0xc], R23 ;  /* 0x00000c1706007986 */ /* 0x0005e2000c101904 */
[----:B------:R-:W-:Y:S05]  /*07b0*/  @P1 BRA `(.L_x_29) ;  /* 0xfffffff8008c1947 */ /* 0x000fea000383ffff */
.L_x_28:
[----:B0-----:R-:W-:Y:S05]  /*07c0*/  @!P0 EXIT ;  /* 0x000000000000894d */ /* 0x001fea0003800000 */
[----:B--2---:R-:W0:Y:S01]  /*07d0*/  LDC.64 R4, c[0x0][0x380] ;  /* 0x0000e000ff047b82 */ /* 0x004e220000000a00 */
[----:B------:R-:W-:Y:S02]  /*07e0*/  ISETP.GE.U32.AND P0, PT, R17, 0x4, PT ;  /* 0x000000041100780c */ /* 0x000fe40003f06070 */
[----:B------:R-:W-:-:S04]  /*07f0*/  LOP3.LUT R19, R0, 0x3, RZ, 0xc0, !PT ;  /* 0x0000000300137812 */ /* 0x000fc800078ec0ff */
[----:B------:R-:W-:Y:S01]  /*0800*/  ISETP.NE.AND P1, PT, R19, RZ, PT ;  /* 0x000000ff1300720c */ /* 0x000fe20003f25270 */
[----:B0-----:R-:W-:-:S06]  /*0810*/  IMAD.WIDE R4, R10, 0x4, R4 ;  /* 0x000000040a047825 */ /* 0x001fcc00078e0204 */
[----:B------:R-:W-:Y:S06]  /*0820*/  @!P0 BRA `(.L_x_30) ;  /* 0x0000000000cc8947 */ /* 0x000fec0003800000 */
[----:B------:R-:W0:Y:S01]  /*0830*/  LDC.64 R8, c[0x0][0x390] ;  /* 0x0000e400ff087b82 */ /* 0x000e220000000a00 */
[-C--:B------:R-:W-:Y:S01]  /*0840*/  IADD3 R7, PT, PT, R0, R3.reuse, RZ ;  /* 0x0000000300077210 */ /* 0x080fe20007ffe0ff */
[----:B------:R-:W-:Y:S01]  /*0850*/  IMAD.WIDE.U32 R10, R3, 0x4, R4 ;  /* 0x00000004030a7825 */ /* 0x000fe200078e0004 */
[----:B------:R-:W-:-:S03]  /*0860*/  IADD3 R13, PT, PT, R2, R3, RZ ;  /* 0x00000003020d7210 */ /* 0x000fc60007ffe0ff */
[----:B------:R-:W-:Y:S01]  /*0870*/  IMAD.WIDE.U32 R6, R7, 0x4, R4 ;  /* 0x0000000407067825 */ /* 0x000fe200078e0004 */
[----:B------:R-:W2:Y:S01]  /*0880*/  LDG.E R16, desc[UR4][R10.64] ;  /* 0x000000040a107981 */ /* 0x000ea2000c1e1900 */
[----:B------:R-:W1:Y:S03]  /*0890*/  LDC.64 R14, c[0x0][0x388] ;  /* 0x0000e200ff0e7b82 */ /* 0x000e660000000a00 */
[----:B------:R-:W3:Y:S01]  /*08a0*/  LDG.E R17, desc[UR4][R6.64] ;  /* 0x0000000406117981 */ /* 0x000ee2000c1e1900 */
[----:B0-----:R-:W-:-:S04]  /*08b0*/  IMAD.WIDE R8, R13, 0x4, R8 ;  /* 0x000000040d087825 */ /* 0x001fc800078e0208 */
[----:B-1----:R-:W-:Y:S02]  /*08c0*/  IMAD.WIDE R14, R13, 0x4, R14 ;  /* 0x000000040d0e7825 */ /* 0x002fe400078e020e */
[----:B------:R-:W3:Y:S04]  /*08d0*/  LDG.E R13, desc[UR4][R8.64] ;  /* 0x00000004080d7981 */ /* 0x000ee8000c1e1900 */
[----:B------:R-:W4:Y:S01]  /*08e0*/  LDG.E R18, desc[UR4][R14.64] ;  /* 0x000000040e127981 */ /* 0x000f22000c1e1900 */
[----:B------:R-:W-:Y:S01]  /*08f0*/  LEA R12, P0, R0, R10, 0x2 ;  /* 0x0000000a000c7211 */ /* 0x000fe200078010ff */
[CC--:B---3--:R-:W-:Y:S01]  /*0900*/  FMUL R21, R17.reuse, R13.reuse ;  /* 0x0000000d11157220 */ /* 0x0c8fe20000400000 */
[C---:B--2---:R-:W-:Y:S02]  /*0910*/  FMUL R20, R16.reuse, R13 ;  /* 0x0000000d10147220 */ /* 0x044fe40000400000 */
[----:B------:R-:W-:Y:S01]  /*0920*/  IADD3.X R13, PT, PT, RZ, R11, RZ, P0, !PT ;  /* 0x0000000bff0d7210 */ /* 0x000fe200007fe4ff */
[-C--:B----4-:R-:W-:Y:S01]  /*0930*/  FFMA R21, R16, R18.reuse, -R21 ;  /* 0x0000001210157223 */ /* 0x090fe20000000815 */
        /* <DEDUP_REMOVED lines=13> */
[----:B0-----:R-:W2:Y:S04]  /*0a10*/  LDG.E R7, desc[UR4][R12.64+0x8] ;  /* 0x000008040c077981 */ /* 0x001ea8000c1e1900 */
[----:B------:R-:W2:Y:S04]  /*0a20*/  LDG.E R17, desc[UR4][R8.64+0x8] ;  /* 0x0000080408117981 */ /* 0x000ea8000c1e1900 */
        /* <DEDUP_REMOVED lines=8> */
[----:B------:R-:W1:Y:S04]  /*0ab0*/  LDG.E R16, desc[UR4][R12.64+0xc] ;  /* 0x00000c040c107981 */ /* 0x000e68000c1e1900 */
[----:B------:R-:W1:Y:S04]  /*0ac0*/  LDG.E R23, desc[UR4][R8.64+0xc] ;  /* 0x00000c0408177981 */ /* 0x000e68000c1e1900 */
[----:B------:R-:W2:Y:S04]  /*0ad0*/  LDG.E R6, desc[UR4][R10.64+0xc] ;  /* 0x00000c040a067981 */ /* 0x000ea8000c1e1900 */
[----:B------:R-:W3:Y:S01]  /*0ae0*/  LDG.E R17, desc[UR4][R14.64+0xc] ;  /* 0x00000c040e117981 */ /* 0x000ee2000c1e1900 */
[----:B------:R-:W-:Y:S01]  /*0af0*/  IADD3 R3, PT, PT, R3, 0x4, RZ ;  /* 0x0000000403037810 */ /* 0x000fe20007ffe0ff */
[-C--:B-1----:R-:W-:Y:S01]  /*0b00*/  FMUL R25, R16, R23.reuse ;  /* 0x0000001710197220 */ /* 0x082fe20000400000 */
[----:B--2---:R-:W-:-:S03]  /*0b10*/  FMUL R23, R6, R23 ;  /* 0x0000001706177220 */ /* 0x004fc60000400000 */
[-C--:B---3--:R-:W-:Y:S01]  /*0b20*/  FFMA R25, R6, R17.reuse, -R25 ;  /* 0x0000001106197223 */ /* 0x088fe20000000819 */
[----:B------:R-:W-:-:S04]  /*0b30*/  FFMA R23, R16, R17, R23 ;  /* 0x0000001110177223 */ /* 0x000fc80000000017 */
[----:B------:R0:W-:Y:S04]  /*0b40*/  STG.E desc[UR4][R10.64+0xc], R25 ;  /* 0x00000c190a007986 */ /* 0x0001e8000c101904 */
[----:B------:R0:W-:Y:S02]  /*0b50*/  STG.E desc[UR4][R12.64+0xc], R23 ;  /* 0x00000c170c007986 */ /* 0x0001e4000c101904 */
.L_x_30:
[----:B------:R-:W-:Y:S05]  /*0b60*/  @!P1 EXIT ;  /* 0x000000000000994d */ /* 0x000fea0003800000 */
[----:B------:R-:W-:Y:S02]  /*0b70*/  ISETP.NE.AND P0, PT, R19, 0x1, PT ;  /* 0x000000011300780c */ /* 0x000fe40003f05270 */
[----:B------:R-:W-:-:S04]  /*0b80*/  LOP3.LUT R6, R0, 0x1, RZ, 0xc0, !PT ;  /* 0x0000000100067812 */ /* 0x000fc800078ec0ff */
[----:B------:R-:W-:-:S07]  /*0b90*/  ISETP.NE.U32.AND P1, PT, R6, 0x1, PT ;  /* 0x000000010600780c */ /* 0x000fce0003f25070 */
[----:B------:R-:W-:Y:S06]  /*0ba0*/  @!P0 BRA `(.L_x_31) ;  /* 0x00000000007c8947 */ /* 0x000fec0003800000 */
[----:B0-----:R-:W0:Y:S01]  /*0bb0*/  LDC.64 R10, c[0x0][0x390] ;  /* 0x0000e400ff0a7b82 */ /* 0x001e220000000a00 */
        /* <DEDUP_REMOVED lines=17> */
[----:B------:R1:W-:Y:S04]  /*0cd0*/  STG.E desc[UR4][R8.64], R19 ;  /* 0x0000001308007986 */ /* 0x0003e8000c101904 */
[----:B------:R1:W-:Y:S04]  /*0ce0*/  STG.E desc[UR4][R6.64], R17 ;  /* 0x0000001106007986 */ /* 0x0003e8000c101904 */
[----:B------:R-:W2:Y:S04]  /*0cf0*/  LDG.E R11, desc[UR4][R10.64+0x4] ;  /* 0x000004040a0b7981 */ /* 0x000ea8000c1e1900 */
[----:B------:R-:W2:Y:S04]  /*0d00*/  LDG.E R18, desc[UR4][R12.64+0x4] ;  /* 0x000004040c127981 */ /* 0x000ea8000c1e1900 */
[----:B------:R-:W3:Y:S04]  /*0d10*/  LDG.E R16, desc[UR4][R8.64+0x4] ;  /* 0x0000040408107981 */ /* 0x000ee8000c1e1900 */
[----:B------:R-:W4:Y:S01]  /*0d20*/  LDG.E R15, desc[UR4][R14.64+0x4] ;  /* 0x000004040e0f7981 */ /* 0x000f22000c1e1900 */
[----:B------:R-:W-:Y:S01]  /*0d30*/  IADD3 R3, PT, PT, R3, 0x2, RZ ;  /* 0x0000000203037810 */ /* 0x000fe20007ffe0ff */
[-C--:B--2---:R-:W-:Y:S01]  /*0d40*/  FMUL R21, R18, R11.reuse ;  /* 0x0000000b12157220 */ /* 0x084fe20000400000 */
[----:B---3--:R-:W-:-:S03]  /*0d50*/  FMUL R23, R16, R11 ;  /* 0x0000000b10177220 */ /* 0x008fc60000400000 */
[-C--:B----4-:R-:W-:Y:S01]  /*0d60*/  FFMA R21, R16, R15.reuse, -R21 ;  /* 0x0000000f10157223 */ /* 0x090fe20000000815 */
[----:B------:R-:W-:-:S04]  /*0d70*/  FFMA R23, R18, R15, R23 ;  /* 0x0000000f12177223 */ /* 0x000fc80000000017 */
[----:B------:R1:W-:Y:S04]  /*0d80*/  STG.E desc[UR4][R8.64+0x4], R21 ;  /* 0x0000041508007986 */ /* 0x0003e8000c101904 */
[----:B------:R1:W-:Y:S02]  /*0d90*/  STG.E desc[UR4][R12.64+0x4], R23 ;  /* 0x000004170c007986 */ /* 0x0003e4000c101904 */
.L_x_31:
[----:B------:R-:W-:Y:S05]  /*0da0*/  @P1 EXIT ;  /* 0x000000000000194d */ /* 0x000fea0003800000 */
[----:B-1----:R-:W1:Y:S01]  /*0db0*/  LDC.64 R8, c[0x0][0x390] ;  /* 0x0000e400ff087b82 */ /* 0x002e620000000a00 */
[-C--:B0-----:R-:W-:Y:S02]  /*0dc0*/  IADD3 R13, PT, PT, R2, R3.reuse, RZ ;  /* 0x00000003020d7210 */ /* 0x081fe40007ffe0ff */
[----:B------:R-:W-:-:S05]  /*0dd0*/  IADD3 R7, PT, PT, R0, R3, RZ ;  /* 0x0000000300077210 */ /* 0x000fca0007ffe0ff */
[----:B------:R-:W0:Y:S01]  /*0de0*/  LDC.64 R10, c[0x0][0x388] ;  /* 0x0000e200ff0a7b82 */ /* 0x000e220000000a00 */
[----:B------:R-:W-:-:S04]  /*0df0*/  IMAD.WIDE.U32 R6, R7, 0x4, R4 ;  /* 0x0000000407067825 */ /* 0x000fc800078e0004 */
[----:B------:R-:W-:-:S05]  /*0e00*/  IMAD.WIDE.U32 R4, R3, 0x4, R4 ;  /* 0x0000000403047825 */ /* 0x000fca00078e0004 */
[----:B------:R-:W2:Y:S01]  /*0e10*/  LDG.E R0, desc[UR4][R4.64] ;  /* 0x0000000404007981 */ /* 0x000ea2000c1e1900 */
[----:B-1----:R-:W-:-:S06]  /*0e20*/  IMAD.WIDE R8, R13, 0x4, R8 ;  /* 0x000000040d087825 */ /* 0x002fcc00078e0208 */
[----:B------:R-:W2:Y:S01]  /*0e30*/  LDG.E R9, desc[UR4][R8.64] ;  /* 0x0000000408097981 */ /* 0x000ea2000c1e1900 */
[----:B0-----:R-:W-:-:S03]  /*0e40*/  IMAD.WIDE R2, R13, 0x4, R10 ;  /* 0x000000040d027825 */ /* 0x001fc600078e020a */
[----:B------:R-:W3:Y:S04]  /*0e50*/  LDG.E R10, desc[UR4][R6.64] ;  /* 0x00000004060a7981 */ /* 0x000ee8000c1e1900 */
[----:B------:R-:W4:Y:S01]  /*0e60*/  LDG.E R3, desc[UR4][R2.64] ;  /* 0x0000000402037981 */ /* 0x000f22000c1e1900 */
[-C--:B--2---:R-:W-:Y:S01]  /*0e70*/  FMUL R13, R0, R9.reuse ;  /* 0x00000009000d7220 */ /* 0x084fe20000400000 */
[----:B---3--:R-:W-:-:S04]  /*0e80*/  FMUL R11, R10, R9 ;  /* 0x000000090a0b7220 */ /* 0x008fc80000400000 */
[-C--:B----4-:R-:W-:Y:S01]  /*0e90*/  FFMA R11, R0, R3.reuse, -R11 ;  /* 0x00000003000b7223 */ /* 0x090fe2000000080b */
[----:B------:R-:W-:-:S04]  /*0ea0*/  FFMA R13, R10, R3, R13 ;  /* 0x000000030a0d7223 */ /* 0x000fc8000000000d */
[----:B------:R-:W-:Y:S04]  /*0eb0*/  STG.E desc[UR4][R4.64], R11 ;  /* 0x0000000b04007986 */ /* 0x000fe8000c101904 */
[----:B------:R-:W-:Y:S01]  /*0ec0*/  STG.E desc[UR4][R6.64], R13 ;  /* 0x0000000d06007986 */ /* 0x000fe2000c101904 */
[----:B------:R-:W-:Y:S05]  /*0ed0*/  EXIT ;  /* 0x000000000000794d */ /* 0x000fea0003800000 */
.L_x_32:
        /* <DEDUP_REMOVED lines=10> */
.L_x_73:


//--------------------- .text._ZN7Kernels14rmsnorm_kernelEPfPKfS2_fii --------------------------
	.section	.text._ZN7Kernels14rmsnorm_kernelEPfPKfS2_fii,"ax",@progbits
	.align	128
        .global         _ZN7Kernels14rmsnorm_kernelEPfPKfS2_fii
        .type           _ZN7Kernels14rmsnorm_kernelEPfPKfS2_fii,@function
        .size           _ZN7Kernels14rmsnorm_kernelEPfPKfS2_fii,(.L_x_70 - _ZN7Kernels14rmsnorm_kernelEPfPKfS2_fii)
        .other          _ZN7Kernels14rmsnorm_kernelEPfPKfS2_fii,@"STO_CUDA_ENTRY STV_DEFAULT"
_ZN7Kernels14rmsnorm_kernelEPfPKfS2_fii:
.text._ZN7Kernels14rmsnorm_kernelEPfPKfS2_fii:
[----:B------:R-:W-:Y:S01]  /*0000*/  LDC R1, c[0x0][0x37c] ;  /* 0x0000df00ff017b82 */ /* 0x000fe20000000800 */
[----:B------:R-:W0:Y:S07]  /*0010*/  S2R R3, SR_TID.X ;  /* 0x0000000000037919 */ /* 0x000e2e0000002100 */
[----:B------:R-:W1:Y:S01]  /*0020*/  LDC R7, c[0x0][0x364] ;  /* 0x0000d900ff077b82 */ /* 0x000e620000000800 */
[----:B------:R-:W2:Y:S01]  /*0030*/  LDCU UR7, c[0x0][0x3a0] ;  /* 0x00007400ff0777ac */ /* 0x000ea20008000800 */
[----:B------:R-:W1:Y:S01]  /*0040*/  S2R R0, SR_TID.Y ;  /* 0x0000000000007919 */ /* 0x000e620000002200 */
[----:B------:R-:W3:Y:S05]  /*0050*/  LDCU UR6, c[0x0][0x39c] ;  /* 0x00007380ff0677ac */ /* 0x000eea0008000800 */
[----:B------:R-:W0:Y:S08]  /*0060*/  S2UR UR5, SR_CTAID.X ;  /* 0x00000000000579c3 */ /* 0x000e300000002500 */
[----:B------:R-:W0:Y:S08]  /*0070*/  LDC R6, c[0x0][0x360] ;  /* 0x0000d800ff067b82 */ /* 0x000e300000000800 */
[----:B------:R-:W1:Y:S01]  /*0080*/  S2UR UR4, SR_CTAID.Y ;  /* 0x00000000000479c3 */ /* 0x000e620000002600 */
[----:B0-----:R-:W-:-:S05]  /*0090*/  IMAD R6, R6, UR5, R3 ;  /* 0x0000000506067c24 */ /* 0x001fca000f8e0203 */
[----:B--2---:R-:W-:Y:S01]  /*00a0*/  ISETP.GE.AND P0, PT, R6, UR7, PT ;  /* 0x0000000706007c0c */ /* 0x004fe2000bf06270 */
[----:B-1----:R-:W-:-:S05]  /*00b0*/  IMAD R7, R7, UR4, R0 ;  /* 0x0000000407077c24 */ /* 0x002fca000f8e0200 */
[----:B---3--:R-:W-:-:S13]  /*00c0*/  ISETP.GE.OR P0, PT, R7, UR6, P0 ;  /* 0x0000000607007c0c */ /* 0x008fda0008706670 */
[----:B------:R-:W-:Y:S05]  /*00d0*/  @P0 EXIT ;  /* 0x000000000000094d */ /* 0x000fea0003800000 */
[----:B------:R-:W0:Y:S01]  /*00e0*/  LDC.64 R4, c[0x0][0x380] ;  /* 0x0000e000ff047b82 */ /* 0x000e220000000a00 */
[----:B------:R-:W-:Y:S01]  /*00f0*/  ISETP.NE.AND P0, PT, R6, RZ, PT ;  /* 0x000000ff0600720c */ /* 0x000fe20003f05270 */
[----:B------:R-:W-:Y:S01]  /*0100*/  IMAD R7, R7, UR7, RZ ;  /* 0x0000000707077c24 */ /* 0x000fe2000f8e02ff */
[----:B------:R-:W1:Y:S01]  /*0110*/  LDCU.64 UR8, c[0x0][0x358] ;  /* 0x00006b00ff0877ac */ /* 0x000e620008000a00 */
[----:B------:R-:W-:Y:S02]  /*0120*/  BSSY.RECONVERGENT B0, `(.L_x_33) ;  /* 0x00000a3000007945 */ /* 0x000fe40003800200 */
[----:B------:R-:W-:-:S04]  /*0130*/  VIADD R3, R7, UR7 ;  /* 0x0000000707037c36 */ /* 0x000fc80008000000 */
[----:B0-----:R-:W-:-:S04]  /*0140*/  IMAD.WIDE R4, R3, 0x4, R4 ;  /* 0x0000000403047825 */ /* 0x001fc800078e0204 */
[----:B-1----:R-:W-:Y:S05]  /*0150*/  @P0 BRA `(.L_x_34) ;  /* 0x00000008007c0947 */ /* 0x002fea0003800000 */
[----:B------:R-:W-:Y:S01]  /*0160*/  UISETP.GE.AND UP0, UPT, UR7, 0x1, UPT ;  /* 0x000000010700788c */ /* 0x000fe2000bf06270 */
[----:B------:R-:W-:-:S08]  /*0170*/  IMAD.MOV.U32 R3, RZ, RZ, RZ ;  /* 0x000000ffff037224 */ /* 0x000fd000078e00ff */
[----:B------:R-:W-:Y:S05]  /*0180*/  BRA.U !UP0, `(.L_x_35) ;  /* 0x0000000508c87547 */ /* 0x000fea000b800000 */
[----:B------:R-:W-:Y:S01]  /*0190*/  UISETP.GE.U32.AND UP1, UPT, UR7, 0x10, UPT ;  /* 0x000000100700788c */ /* 0x000fe2000bf26070 */
[----:B------:R-:W-:Y:S01]  /*01a0*/  HFMA2 R3, -RZ, RZ, 0, 0 ;  /* 0x00000000ff037431 */ /* 0x000fe200000001ff */
[----:B------:R-:W-:Y:S01]  /*01b0*/  ULOP3.LUT UR5, UR7, 0xf, URZ, 0xc0, !UPT ;  /* 0x0000000f07057892 */ /* 0x000fe2000f8ec0ff */
[----:B------:R-:W-:-:S03]  /*01c0*/  UMOV UR4, URZ ;  /* 0x000000ff00047c82 */ /* 0x000fc60008000000 */
[----:B------:R-:W-:-:S03]  /*01d0*/  UISETP.NE.AND UP0, UPT, UR5, URZ, UPT ;  /* 0x000000ff0500728c */ /* 0x000fc6000bf05270 */
[----:B------:R-:W-:Y:S08]  /*01e0*/  BRA.U !UP1, `(.L_x_36) ;  /* 0x0000000109b07547 */ /* 0x000ff0000b800000 */
[----:B------:R-:W0:Y:S01]  /*01f0*/  LDC.64 R8, c[0x0][0x388] ;  /* 0x0000e200ff087b82 */ /* 0x000e220000000a00 */
[----:B------:R-:W-:Y:S01]  /*0200*/  ULOP3.LUT UR4, UR7, 0x7ffffff0, URZ, 0xc0, !UPT ;  /* 0x7ffffff007047892 */ /* 0x000fe2000f8ec0ff */
[----:B------:R-:W-:-:S03]  /*0210*/  IMAD.MOV.U32 R3, RZ, RZ, RZ ;  /* 0x000000ffff037224 */ /* 0x000fc600078e00ff */
[----:B------:R-:W-:Y:S01]  /*0220*/  UIADD3 UR6, UPT, UPT, -UR4, URZ, URZ ;  /* 0x000000ff04067290 */ /* 0x000fe2000fffe1ff */
[----:B0-----:R-:W-:-:S03]  /*0230*/  IMAD.WIDE.U32 R8, R7, 0x4, R8 ;  /* 0x0000000407087825 */ /* 0x001fc600078e0008 */
[----:B------:R-:W-:-:S05]  /*0240*/  IADD3 R8, P0, PT, R8, 0x20, RZ ;  /* 0x0000002008087810 */ /* 0x000fca0007f1e0ff */
[----:B------:R-:W-:-:S08]  /*0250*/  IMAD.X R9, RZ, RZ, R9, P0 ;  /* 0x000000ffff097224 */ /* 0x000fd000000e0609 */
.L_x_37:
[----:B------:R-:W2:Y:S04]  /*0260*/  LDG.E R18, desc[UR8][R8.64+-0x20] ;  /* 0xffffe00808127981 */ /* 0x000ea8000c1e1900 */
[----:B------:R-:W3:Y:S04]  /*0270*/  LDG.E R20, desc[UR8][R8.64+-0x1c] ;  /* 0xffffe40808147981 */ /* 0x000ee8000c1e1900 */
[----:B------:R-:W4:Y:S04]  /*0280*/  LDG.E R22, desc[UR8][R8.64+-0x18] ;  /* 0xffffe80808167981 */ /* 0x000f28000c1e1900 */
[----:B------:R-:W5:Y:S04]  /*0290*/  LDG.E R24, desc[UR8][R8.64+-0x14] ;  /* 0xffffec0808187981 */ /* 0x000f68000c1e1900 */
        /* <DEDUP_REMOVED lines=11> */
[----:B------:R0:W5:Y:S01]  /*0350*/  LDG.E R2, desc[UR8][R8.64+0x1c] ;  /* 0x00001c0808027981 */ /* 0x000162000c1e1900 */
[----:B------:R-:W-:-:S04]  /*0360*/  UIADD3 UR6, UPT, UPT, UR6, 0x10, URZ ;  /* 0x0000001006067890 */ /* 0x000fc8000fffe0ff */
[----:B------:R-:W-:Y:S01]  /*0370*/  UISETP.NE.AND UP1, UPT, UR6, URZ, UPT ;  /* 0x000000ff0600728c */ /* 0x000fe2000bf25270 */
[----:B0-----:R-:W-:-:S04]  /*0380*/  IADD3 R8, P0, PT, R8, 0x40, RZ ;  /* 0x0000004008087810 */ /* 0x001fc80007f1e0ff */
[----:B------:R-:W-:Y:S01]  /*0390*/  IADD3.X R9, PT, PT, RZ, R9, RZ, P0, !PT ;  /* 0x00000009ff097210 */ /* 0x000fe200007fe4ff */
[----:B--2---:R-:W-:-:S04]  /*03a0*/  FFMA R3, R18, R18, R3 ;  /* 0x0000001212037223 */ /* 0x004fc80000000003 */
[----:B---3--:R-:W-:-:S04]  /*03b0*/  FFMA R3, R20, R20, R3 ;  /* 0x0000001414037223 */ /* 0x008fc80000000003 */
[----:B----4-:R-:W-:-:S04]  /*03c0*/  FFMA R3, R22, R22, R3 ;  /* 0x0000001616037223 */ /* 0x010fc80000000003 */
[----:B-----5:R-:W-:-:S04]  /*03d0*/  FFMA R3, R24, R24, R3 ;  /* 0x0000001818037223 */ /* 0x020fc80000000003 */
[----:B------:R-:W-:-:S04]  /*03e0*/  FFMA R3, R26, R26, R3 ;  /* 0x0000001a1a037223 */ /* 0x000fc80000000003 */
        /* <DEDUP_REMOVED lines=10> */
[----:B------:R-:W-:Y:S01]  /*0490*/  FFMA R3, R2, R2, R11 ;  /* 0x0000000202037223 */ /* 0x000fe2000000000b */
[----:B------:R-:W-:Y:S06]  /*04a0*/  BRA.U UP1, `(.L_x_37) ;  /* 0xfffffffd016c7547 */ /* 0x000fec000b83ffff */
.L_x_36:
[----:B------:R-:W-:Y:S05]  /*04b0*/  BRA.U !UP0, `(.L_x_35) ;  /* 0x0000000108fc7547 */ /* 0x000fea000b800000 */
[----:B------:R-:W-:Y:S02]  /*04c0*/  UISETP.GE.U32.AND UP0, UPT, UR5, 0x8, UPT ;  /* 0x000000080500788c */ /* 0x000fe4000bf06070 */
[----:B------:R-:W-:-:S04]  /*04d0*/  ULOP3.LUT UR6, UR7, 0x7, URZ, 0xc0, !UPT ;  /* 0x0000000707067892 */ /* 0x000fc8000f8ec0ff */
[----:B------:R-:W-:-:S03]  /*04e0*/  UISETP.NE.AND UP1, UPT, UR6, URZ, UPT ;  /* 0x000000ff0600728c */ /* 0x000fc6000bf25270 */
[----:B------:R-:W-:Y:S08]  /*04f0*/  BRA.U !UP0, `(.L_x_38) ;  /* 0x0000000108647547 */ /* 0x000ff0000b800000 */
[----:B------:R-:W0:Y:S01]  /*0500*/  LDC.64 R10, c[0x0][0x388] ;  /* 0x0000e200ff0a7b82 */ /* 0x000e220000000a00 */
[----:B------:R-:W1:Y:S01]  /*0510*/  LDCU.64 UR10, c[0x0][0x388] ;  /* 0x00007100ff0a77ac */ /* 0x000e620008000a00 */
[C---:B------:R-:W-:Y:S01]  /*0520*/  IADD3 R0, P0, PT, R7.reuse, UR4, RZ ;  /* 0x0000000407007c10 */ /* 0x040fe2000ff1e0ff */
[----:B------:R-:W-:-:S04]  /*0530*/  VIADD R9, R7, UR4 ;  /* 0x0000000407097c36 */ /* 0x000fc80008000000 */
[----:B------:R-:W-:Y:S01]  /*0540*/  IMAD.X R13, RZ, RZ, RZ, P0 ;  /* 0x000000ffff0d7224 */ /* 0x000fe200000e06ff */
[----:B-1----:R-:W-:Y:S01]  /*0550*/  LEA R8, P0, R0, UR10, 0x2 ;  /* 0x0000000a00087c11 */ /* 0x002fe2000f8010ff */
[----:B0-----:R-:W-:-:S03]  /*0560*/  IMAD.WIDE.U32 R10, R9, 0x4, R10 ;  /* 0x00000004090a7825 */ /* 0x001fc600078e000a */
[----:B------:R-:W-:-:S03]  /*0570*/  LEA.HI.X R9, R0, UR11, R13, 0x2, P0 ;  /* 0x0000000b00097c11 */ /* 0x000fc600080f140d */
[----:B------:R-:W2:Y:S04]  /*0580*/  LDG.E R10, desc[UR8][R10.64] ;  /* 0x000000080a0a7981 */ /* 0x000ea8000c1e1900 */
[----:B------:R-:W3:Y:S04]  /*0590*/  LDG.E R0, desc[UR8][R8.64+0x4] ;  /* 0x0000040808007981 */ /* 0x000ee8000c1e1900 */
[----:B------:R-:W4:Y:S04]  /*05a0*/  LDG.E R2, desc[UR8][R8.64+0x8] ;  /* 0x0000080808027981 */ /* 0x000f28000c1e1900 */
[----:B------:R-:W5:Y:S04]  /*05b0*/  LDG.E R12, desc[UR8][R8.64+0xc] ;  /* 0x00000c08080c7981 */ /* 0x000f68000c1e1900 */
[----:B------:R-:W5:Y:S04]  /*05c0*/  LDG.E R14, desc[UR8][R8.64+0x10] ;  /* 0x00001008080e7981 */ /* 0x000f68000c1e1900 */
[----:B------:R-:W5:Y:S04]  /*05d0*/  LDG.E R16, desc[UR8][R8.64+0x14] ;  /* 0x0000140808107981 */ /* 0x000f68000c1e1900 */
[----:B------:R-:W5:Y:S04]  /*05e0*/  LDG.E R18, desc[UR8][R8.64+0x18] ;  /* 0x0000180808127981 */ /* 0x000f68000c1e1900 */
[----:B------:R-:W5:Y:S01]  /*05f0*/  LDG.E R20, desc[UR8][R8.64+0x1c] ;  /* 0x00001c0808147981 */ /* 0x000f62000c1e1900 */
[----:B------:R-:W-:Y:S01]  /*0600*/  UIADD3 UR4, UPT, UPT, UR4, 0x8, URZ ;  /* 0x0000000804047890 */ /* 0x000fe2000fffe0ff */
[----:B--2---:R-:W-:-:S04]  /*0610*/  FFMA R3, R10, R10, R3 ;  /* 0x0000000a0a037223 */ /* 0x004fc80000000003 */
[----:B---3--:R-:W-:-:S04]  /*0620*/  FFMA R3, R0, R0, R3 ;  /* 0x0000000000037223 */ /* 0x008fc80000000003 */
[----:B----4-:R-:W-:-:S04]  /*0630*/  FFMA R3, R2, R2, R3 ;  /* 0x0000000202037223 */ /* 0x010fc80000000003 */
[----:B-----5:R-:W-:-:S04]  /*0640*/  FFMA R3, R12, R12, R3 ;  /* 0x0000000c0c037223 */ /* 0x020fc80000000003 */
[----:B------:R-:W-:-:S04]  /*0650*/  FFMA R3, R14, R14, R3 ;  /* 0x0000000e0e037223 */ /* 0x000fc80000000003 */
[----:B------:R-:W-:-:S04]  /*0660*/  FFMA R3, R16, R16, R3 ;  /* 0x0000001010037223 */ /* 0x000fc80000000003 */
[----:B------:R-:W-:-:S04]  /*0670*/  FFMA R3, R18, R18, R3 ;  /* 0x0000001212037223 */ /* 0x000fc80000000003 */
[----:B------:R-:W-:-:S07]  /*0680*/  FFMA R3, R20, R20, R3 ;  /* 0x0000001414037223 */ /* 0x000fce0000000003 */
.L_x_38:
[----:B------:R-:W-:Y:S05]  /*0690*/  BRA.U !UP1, `(.L_x_35) ;  /* 0x0000000109847547 */ /* 0x000fea000b800000 */
[----:B------:R-:W-:Y:S02]  /*06a0*/  UISETP.GE.U32.AND UP0, UPT, UR6, 0x4, UPT ;  /* 0x000000040600788c */ /* 0x000fe4000bf06070 */
[----:B------:R-:W-:-:S04]  /*06b0*/  ULOP3.LUT UR5, UR7, 0x3, URZ, 0xc0, !UPT ;  /* 0x0000000307057892 */ /* 0x000fc8000f8ec0ff */
[----:B------:R-:W-:-:S03]  /*06c0*/  UISETP.NE.AND UP1, UPT, UR5, URZ, UPT ;  /* 0x000000ff0500728c */ /* 0x000fc6000bf25270 */
[----:B------:R-:W-:Y:S08]  /*06d0*/  BRA.U !UP0, `(.L_x_39) ;  /* 0x0000000108447547 */ /* 0x000ff0000b800000 */
[----:B------:R-:W0:Y:S01]  /*06e0*/  LDC.64 R8, c[0x0][0x388] ;  /* 0x0000e200ff087b82 */ /* 0x000e220000000a00 */
[----:B------:R-:W1:Y:S01]  /*06f0*/  LDCU.64 UR10, c[0x0][0x388] ;  /* 0x00007100ff0a77ac */ /* 0x000e620008000a00 */
[C---:B------:R-:W-:Y:S02]  /*0700*/  IADD3 R0, P0, PT, R7.reuse, UR4, RZ ;  /* 0x0000000407007c10 */ /* 0x040fe4000ff1e0ff */
[----:B------:R-:W-:-:S03]  /*0710*/  IADD3 R11, PT, PT, R7, UR4, RZ ;  /* 0x00000004070b7c10 */ /* 0x000fc6000fffe0ff */
[----:B------:R-:W-:Y:S01]  /*0720*/  IMAD.X R13, RZ, RZ, RZ, P0 ;  /* 0x000000ffff0d7224 */ /* 0x000fe200000e06ff */
[----:B-1----:R-:W-:Y:S01]  /*0730*/  LEA R10, P0, R0, UR10, 0x2 ;  /* 0x0000000a000a7c11 */ /* 0x002fe2000f8010ff */
[----:B0-----:R-:W-:-:S03]  /*0740*/  IMAD.WIDE.U32 R8, R11, 0x4, R8 ;  /* 0x000000040b087825 */ /* 0x001fc600078e0008 */
[----:B------:R-:W-:-:S03]  /*0750*/  LEA.HI.X R11, R0, UR11, R13, 0x2, P0 ;  /* 0x0000000b000b7c11 */ /* 0x000fc600080f140d */
[----:B------:R-:W2:Y:S04]  /*0760*/  LDG.E R8, desc[UR8][R8.64] ;  /* 0x0000000808087981 */ /* 0x000ea8000c1e1900 */
[----:B------:R-:W3:Y:S04]  /*0770*/  LDG.E R0, desc[UR8][R10.64+0x4] ;  /* 0x000004080a007981 */ /* 0x000ee8000c1e1900 */
[----:B------:R-:W4:Y:S04]  /*0780*/  LDG.E R2, desc[UR8][R10.64+0x8] ;  /* 0x000008080a027981 */ /* 0x000f28000c1e1900 */
[----:B------:R-:W5:Y:S01]  /*0790*/  LDG.E R12, desc[UR8][R10.64+0xc] ;  /* 0x00000c080a0c7981 */ /* 0x000f62000c1e1900 */
[----:B------:R-:W-:Y:S01]  /*07a0*/  UIADD3 UR4, UPT, UPT, UR4, 0x4, URZ ;  /* 0x0000000404047890 */ /* 0x000fe2000fffe0ff */
[----:B--2---:R-:W-:-:S04]  /*07b0*/  FFMA R3, R8, R8, R3 ;  /* 0x0000000808037223 */ /* 0x004fc80000000003 */
[----:B---3--:R-:W-:-:S04]  /*07c0*/  FFMA R3, R0, R0, R3 ;  /* 0x0000000000037223 */ /* 0x008fc80000000003 */
[----:B----4-:R-:W-:-:S04]  /*07d0*/  FFMA R3, R2, R2, R3 ;  /* 0x0000000202037223 */ /* 0x010fc80000000003 */
[----:B-----5:R-:W-:-:S07]  /*07e0*/  FFMA R3, R12, R12, R3 ;  /* 0x0000000c0c037223 */ /* 0x020fce0000000003 */
.L_x_39:
[----:B------:R-:W-:Y:S05]  /*07f0*/  BRA.U !UP1, `(.L_x_35) ;  /* 0x00000001092c7547 */ /* 0x000fea000b800000 */
[----:B------:R-:W0:Y:S01]  /*0800*/  LDC.64 R8, c[0x0][0x388] ;  /* 0x0000e200ff087b82 */ /* 0x000e220000000a00 */
[----:B------:R-:W-:Y:S01]  /*0810*/  VIADD R11, R7, UR4 ;  /* 0x00000004070b7c36 */ /* 0x000fe20008000000 */
[----:B------:R-:W-:-:S03]  /*0820*/  UIADD3 UR5, UPT, UPT, -UR5, URZ, URZ ;  /* 0x000000ff05057290 */ /* 0x000fc6000fffe1ff */
[----:B0-----:R-:W-:-:S09]  /*0830*/  IMAD.WIDE.U32 R8, R11, 0x4, R8 ;  /* 0x000000040b087825 */ /* 0x001fd200078e0008 */
.L_x_40:
[----:B------:R0:W2:Y:S01]  /*0840*/  LDG.E R0, desc[UR8][R8.64] ;  /* 0x0000000808007981 */ /* 0x0000a2000c1e1900 */
[----:B------:R-:W-:-:S04]  /*0850*/  UIADD3 UR5, UPT, UPT, UR5, 0x1, URZ ;  /* 0x0000000105057890 */ /* 0x000fc8000fffe0ff */
[----:B------:R-:W-:Y:S01]  /*0860*/  UISETP.NE.AND UP0, UPT, UR5, URZ, UPT ;  /* 0x000000ff0500728c */ /* 0x000fe2000bf05270 */
[----:B0-----:R-:W-:-:S04]  /*0870*/  IADD3 R8, P0, PT, R8, 0x4, RZ ;  /* 0x0000000408087810 */ /* 0x001fc80007f1e0ff */
[----:B------:R-:W-:Y:S01]  /*0880*/  IADD3.X R9, PT, PT, RZ, R9, RZ, P0, !PT ;  /* 0x00000009ff097210 */ /* 0x000fe200007fe4ff */
[----:B--2---:R-:W-:-:S03]  /*0890*/  FFMA R3, R0, R0, R3 ;  /* 0x0000000000037223 */ /* 0x004fc60000000003 */
[----:B------:R-:W-:Y:S05]  /*08a0*/  BRA.U UP0, `(.L_x_40) ;  /* 0xfffffffd00e47547 */ /* 0x000fea000b83ffff */
.L_x_35:
[----:B------:R-:W-:Y:S01]  /*08b0*/  I2FP.F32.S32 R10, UR7 ;  /* 0x00000007000a7c45 */ /* 0x000fe20008201400 */
[----:B------:R-:W-:Y:S03]  /*08c0*/  BSSY.RECONVERGENT B1, `(.L_x_41) ;  /* 0x000000b000017945 */ /* 0x000fe60003800200 */
[----:B------:R-:W0:Y:S08]  /*08d0*/  MUFU.RCP R9, R10 ;  /* 0x0000000a00097308 */ /* 0x000e300000001000 */
[----:B------:R-:W1:Y:S01]  /*08e0*/  FCHK P0, R3, R10 ;  /* 0x0000000a03007302 */ /* 0x000e620000000000 */
[----:B0-----:R-:W-:-:S04]  /*08f0*/  FFMA R0, -R10, R9, 1 ;  /* 0x3f8000000a007423 */ /* 0x001fc80000000109 */
[----:B------:R-:W-:-:S04]  /*0900*/  FFMA R0, R9, R0, R9 ;  /* 0x0000000009007223 */ /* 0x000fc80000000009 */
[----:B------:R-:W-:-:S04]  /*0910*/  FFMA R9, R0, R3, RZ ;  /* 0x0000000300097223 */ /* 0x000fc800000000ff */
[----:B------:R-:W-:-:S04]  /*0920*/  FFMA R2, -R10, R9, R3 ;  /* 0x000000090a027223 */ /* 0x000fc80000000103 */
[----:B------:R-:W-:Y:S01]  /*0930*/  FFMA R0, R0, R2, R9 ;  /* 0x0000000200007223 */ /* 0x000fe20000000009 */
[----:B-1----:R-:W-:Y:S06]  /*0940*/  @!P0 BRA `(.L_x_42) ;  /* 0x0000000000088947 */ /* 0x002fec0003800000 */
[----:B------:R-:W-:-:S07]  /*0950*/  MOV R2, 0x970 ;  /* 0x0000097000027802 */ /* 0x000fce0000000f00 */
[----:B------:R-:W-:Y:S05]  /*0960*/  CALL.REL.NOINC `($__internal_4_$__cuda_sm3x_div_rn_noftz_f32_slowpath) ;  /* 0x0000000400e47944 */ /* 0x000fea0003c00000 */
.L_x_42:
[----:B------:R-:W-:Y:S05]  /*0970*/  BSYNC.RECONVERGENT B1 ;  /* 0x0000000000017941 */ /* 0x000fea0003800200 */
.L_x_41:
[----:B------:R-:W0:Y:S01]  /*0980*/  LDCU UR4, c[0x0][0x398] ;  /* 0x00007300ff0477ac */ /* 0x000e220008000800 */
[----:B------:R-:W-:Y:S01]  /*0990*/  BSSY.RECONVERGENT B1, `(.L_x_43) ;  /* 0x000000d000017945 */ /* 0x000fe20003800200 */
[----:B0-----:R-:W-:-:S04]  /*09a0*/  FADD R3, R0, UR4 ;  /* 0x0000000400037e21 */ /* 0x001fc80008000000 */
[----:B------:R-:W-:Y:S01]  /*09b0*/  VIADD R0, R3, 0xf3000000 ;  /* 0xf300000003007836 */ /* 0x000fe20000000000 */
[----:B------:R0:W1:Y:S04]  /*09c0*/  MUFU.RSQ R2, R3 ;  /* 0x0000000300027308 */ /* 0x0000680000001400 */
[----:B------:R-:W-:-:S13]  /*09d0*/  ISETP.GT.U32.AND P0, PT, R0, 0x727fffff, PT ;  /* 0x727fffff0000780c */ /* 0x000fda0003f04070 */
[----:B01----:R-:W-:Y:S05]  /*09e0*/  @!P0 BRA `(.L_x_44) ;  /* 0x00000000000c8947 */ /* 0x003fea0003800000 */
[----:B------:R-:W-:-:S07]  /*09f0*/  MOV R11, 0xa10 ;  /* 0x00000a10000b7802 */ /* 0x000fce0000000f00 */
[----:B------:R-:W-:Y:S05]  /*0a00*/  CALL.REL.NOINC `($__internal_3_$__cuda_sm20_sqrt_rn_f32_slowpath) ;  /* 0x00000004005c7944 */ /* 0x000fea0003c00000 */
[----:B------:R-:W-:Y:S05]  /*0a10*/  BRA `(.L_x_45) ;  /* 0x0000000000107947 */ /* 0x000fea0003800000 */
.L_x_44:
[----:B------:R-:W-:Y:S01]  /*0a20*/  FMUL.FTZ R0, R3, R2 ;  /* 0x0000000203007220 */ /* 0x000fe20000410000 */
[----:B------:R-:W-:-:S03]  /*0a30*/  FMUL.FTZ R2, R2, 0.5 ;  /* 0x3f00000002027820 */ /* 0x000fc60000410000 */
[----:B------:R-:W-:-:S04]  /*0a40*/  FFMA R3, -R0, R0, R3 ;  /* 0x0000000000037223 */ /* 0x000fc80000000103 */
[----:B------:R-:W-:-:S07]  /*0a50*/  FFMA R0, R3, R2, R0 ;  /* 0x0000000203007223 */ /* 0x000fce0000000000 */
.L_x_45:
[----:B------:R-:W-:Y:S05]  /*0a60*/  BSYNC.RECONVERGENT B1 ;  /* 0x0000000000017941 */ /* 0x000fea0003800200 */
.L_x_43:
[----:B------:R-:W-:Y:S01]  /*0a70*/  VIADD R2, R0, 0x1800000 ;  /* 0x0180000000027836 */ /* 0x000fe20000000000 */
[----:B------:R-:W-:Y:S04]  /*0a80*/  BSSY.RECONVERGENT B1, `(.L_x_46) ;  /* 0x000000b000017945 */ /* 0x000fe80003800200 */
[----:B------:R-:W-:-:S04]  /*0a90*/  LOP3.LUT R2, R2, 0x7f800000, RZ, 0xc0, !PT ;  /* 0x7f80000002027812 */ /* 0x000fc800078ec0ff */
[----:B------:R-:W-:-:S13]  /*0aa0*/  ISETP.GT.U32.AND P0, PT, R2, 0x1ffffff, PT ;  /* 0x01ffffff0200780c */ /* 0x000fda0003f04070 */
[----:B------:R-:W-:Y:S05]  /*0ab0*/  @P0 BRA `(.L_x_47) ;  /* 0x00000000000c0947 */ /* 0x000fea0003800000 */
[----:B------:R-:W-:-:S07]  /*0ac0*/  MOV R8, 0xae0 ;  /* 0x00000ae000087802 */ /* 0x000fce0000000f00 */
[----:B------:R-:W-:Y:S05]  /*0ad0*/  CALL.REL.NOINC `($__internal_2_$__cuda_sm20_rcp_rn_f32_slowpath) ;  /* 0x0000000000587944 */ /* 0x000fea0003c00000 */
[----:B------:R-:W-:Y:S05]  /*0ae0*/  BRA `(.L_x_48) ;  /* 0x0000000000107947 */ /* 0x000fea0003800000 */
.L_x_47:
[----:B------:R-:W0:Y:S02]  /*0af0*/  MUFU.RCP R3, R0 ;  /* 0x0000000000037308 */ /* 0x000e240000001000 */
[----:B0-----:R-:W-:-:S04]  /*0b00*/  FFMA R2, R3, R0, -1 ;  /* 0xbf80000003027423 */ /* 0x001fc80000000000 */
[----:B------:R-:W-:-:S04]  /*0b10*/  FADD.FTZ R2, -R2, -RZ ;  /* 0x800000ff02027221 */ /* 0x000fc80000010100 */
[----:B------:R-:W-:-:S07]  /*0b20*/  FFMA R3, R3, R2, R3 ;  /* 0x0000000203037223 */ /* 0x000fce0000000003 */
.L_x_48:
[----:B------:R-:W-:Y:S05]  /*0b30*/  BSYNC.RECONVERGENT B1 ;  /* 0x0000000000017941 */ /* 0x000fea0003800200 */
.L_x_46:
[----:B------:R0:W-:Y:S02]  /*0b40*/  STG.E desc[UR8][R4.64], R3 ;  /* 0x0000000304007986 */ /* 0x0001e4000c101908 */
.L_x_34:
[----:B------:R-:W-:Y:S05]  /*0b50*/  BSYNC.RECONVERGENT B0 ;  /* 0x0000000000007941 */ /* 0x000fea0003800200 */
.L_x_33:
[----:B0-----:R-:W0:Y:S08]  /*0b60*/  LDC.64 R2, c[0x0][0x390] ;  /* 0x0000e400ff027b82 */ /* 0x001e300000000a00 */
[----:B------:R-:W-:Y:S01]  /*0b70*/  BAR.SYNC.DEFER_BLOCKING 0x0 ;  /* 0x0000000000007b1d */ /* 0x000fe20000010000 */
[----:B------:R-:W-:-:S07]  /*0b80*/  IADD3 R11, PT, PT, R6, R7, RZ ;  /* 0x00000007060b7210 */ /* 0x000fce0007ffe0ff */
[----:B------:R-:W1:Y:S01]  /*0b90*/  LDC.64 R8, c[0x0][0x388] ;  /* 0x0000e200ff087b82 */ /* 0x000e620000000a00 */
[----:B0-----:R-:W-:Y:S01]  /*0ba0*/  IMAD.WIDE R6, R6, 0x4, R2 ;  /* 0x0000000406067825 */ /* 0x001fe200078e0202 */
[----:B------:R-:W2:Y:S05]  /*0bb0*/  LDG.E R4, desc[UR8][R4.64] ;  /* 0x0000000804047981 */ /* 0x000eaa000c1e1900 */
[----:B------:R-:W2:Y:S01]  /*0bc0*/  LDG.E R7, desc[UR8][R6.64] ;  /* 0x0000000806077981 */ /* 0x000ea2000c1e1900 */
[C---:B-1----:R-:W-:Y:S02]  /*0bd0*/  IMAD.WIDE R2, R11.reuse, 0x4, R8 ;  /* 0x000000040b027825 */ /* 0x042fe400078e0208 */
[----:B------:R-:W0:Y:S04]  /*0be0*/  LDC.64 R8, c[0x0][0x380] ;  /* 0x0000e000ff087b82 */ /* 0x000e280000000a00 */
[----:B------:R-:W2:Y:S01]  /*0bf0*/  LDG.E R3, desc[UR8][R2.64] ;  /* 0x0000000802037981 */ /* 0x000ea2000c1e1900 */
[----:B0-----:R-:W-:-:S04]  /*0c00*/  IMAD.WIDE R8, R11, 0x4, R8 ;  /* 0x000000040b087825 */ /* 0x001fc800078e0208 */
[----:B--2---:R-:W-:-:S05]  /*0c10*/  FFMA R11, R4, R3, R7 ;  /* 0x00000003040b7223 */ /* 0x004fca0000000007 */
[----:B------:R-:W-:Y:S01]  /*0c20*/  STG.E desc[UR8][R8.64], R11 ;  /* 0x0000000b08007986 */ /* 0x000fe2000c101908 */
[----:B------:R-:W-:Y:S05]  /*0c30*/  EXIT ;  /* 0x000000000000794d */ /* 0x000fea0003800000 */
        .weak           $__internal_2_$__cuda_sm20_rcp_rn_f32_slowpath
        .type           $__internal_2_$__cuda_sm20_rcp_rn_f32_slowpath,@function
        .size           $__internal_2_$__cuda_sm20_rcp_rn_f32_slowpath,($__internal_3_$__cuda_sm20_sqrt_rn_f32_slowpath - $__internal_2_$__cuda_sm20_rcp_rn_f32_slowpath)
$__internal_2_$__cuda_sm20_rcp_rn_f32_slowpath:
        /* <DEDUP_REMOVED lines=15> */
.L_x_50:
[----:B------:R-:W-:-:S05]  /*0d30*/  VIADD R13, R11, 0xffffff03 ;  /* 0xffffff030b0d7836 */ /* 0x000fca0000000000 */
[----:B------:R-:W-:-:S13]  /*0d40*/  ISETP.GT.U32.AND P0, PT, R13, 0x1, PT ;  /* 0x000000010d00780c */ /* 0x000fda0003f04070 */
[----:B------:R-:W-:Y:S05]  /*0d50*/  @P0 BRA `(.L_x_52) ;  /* 0x0000000000780947 */ /* 0x000fea0003800000 */
[----:B------:R-:W-:Y:S02]  /*0d60*/  LOP3.LUT R2, R0, 0x7fffff, RZ, 0xc0, !PT ;  /* 0x007fffff00027812 */ /* 0x000fe400078ec0ff */
[----:B------:R-:W-:Y:S02]  /*0d70*/  MOV R12, 0x3 ;  /* 0x00000003000c7802 */ /* 0x000fe40000000f00 */
[----:B------:R-:W-:Y:S02]  /*0d80*/  LOP3.LUT R2, R2, 0x3f800000, RZ, 0xfc, !PT ;  /* 0x3f80000002027812 */ /* 0x000fe400078efcff */
[----:B------:R-:W-:Y:S02]  /*0d90*/  SHF.L.U32 R12, R12, R13, RZ ;  /* 0x0000000d0c0c7219 */ /* 0x000fe400000006ff */
[----:B------:R-:W0:Y:S02]  /*0da0*/  MUFU.RCP R3, R2 ;  /* 0x0000000200037308 */ /* 0x000e240000001000 */
        /* <DEDUP_REMOVED lines=25> */
.L_x_52:
[----:B------:R0:W1:Y:S02]  /*0f40*/  MUFU.RCP R3, R0 ;  /* 0x0000000000037308 */ /* 0x0000640000001000 */
.L_x_51:
[----:B------:R-:W-:Y:S05]  /*0f50*/  BSYNC.RECONVERGENT B2 ;  /* 0x0000000000027941 */ /* 0x000fea0003800200 */
.L_x_49:
[----:B------:R-:W-:-:S04]  /*0f60*/  HFMA2 R9, -RZ, RZ, 0, 0 ;  /* 0x00000000ff097431 */ /* 0x000fc800000001ff */
[----:B01----:R-:W-:Y:S05]  /*0f70*/  RET.REL.NODEC R8 `(_ZN7Kernels14rmsnorm_kernelEPfPKfS2_fii) ;  /* 0xfffffff008207950 */ /* 0x003fea0003c3ffff */
        .weak           $__internal_3_$__cuda_sm20_sqrt_rn_f32_slowpath
        .type           $__internal_3_$__cuda_sm20_sqrt_rn_f32_slowpath,@function
        .size           $__internal_3_$__cuda_sm20_sqrt_rn_f32_slowpath,($__internal_4_$__cuda_sm3x_div_rn_noftz_f32_slowpath - $__internal_3_$__cuda_sm20_sqrt_rn_f32_slowpath)
$__internal_3_$__cuda_sm20_sqrt_rn_f32_slowpath:
[----:B------:R-:W-:-:S13]  /*0f80*/  LOP3.LUT P0, RZ, R3, 0x7fffffff, RZ, 0xc0, !PT ;  /* 0x7fffffff03ff7812 */ /* 0x000fda000780c0ff */
[----:B------:R-:W-:Y:S01]  /*0f90*/  @!P0 IMAD.MOV.U32 R2, RZ, RZ, R3 ;  /* 0x000000ffff028224 */ /* 0x000fe200078e0003 */
[----:B------:R-:W-:Y:S06]  /*0fa0*/  @!P0 BRA `(.L_x_53) ;  /* 0x0000000000448947 */ /* 0x000fec0003800000 */
[----:B------:R-:W-:Y:S02]  /*0fb0*/  FSETP.GEU.FTZ.AND P0, PT, R3, RZ, PT ;  /* 0x000000ff0300720b */ /* 0x000fe40003f1e000 */
[----:B------:R-:W-:-:S11]  /*0fc0*/  MOV R0, R3 ;  /* 0x0000000300007202 */ /* 0x000fd60000000f00 */
[----:B------:R-:W-:Y:S01]  /*0fd0*/  @!P0 IMAD.MOV.U32 R2, RZ, RZ, 0x7fffffff ;  /* 0x7fffffffff028424 */ /* 0x000fe200078e00ff */
[----:B------:R-:W-:Y:S06]  /*0fe0*/  @!P0 BRA `(.L_x_53) ;  /* 0x0000000000348947 */ /* 0x000fec0003800000 */
[----:B------:R-:W-:-:S13]  /*0ff0*/  FSETP.GTU.FTZ.AND P0, PT, |R0|, +INF , PT ;  /* 0x7f8000000000780b */ /* 0x000fda0003f1c200 */
[----:B------:R-:W-:Y:S01]  /*1000*/  @P0 FADD.FTZ R2, R0, 1 ;  /* 0x3f80000000020421 */ /* 0x000fe20000010000 */
[----:B------:R-:W-:Y:S06]  /*1010*/  @P0 BRA `(.L_x_53) ;  /* 0x0000000000280947 */ /* 0x000fec0003800000 */
[----:B------:R-:W-:-:S13]  /*1020*/  FSETP.NEU.FTZ.AND P0, PT, |R0|, +INF , PT ;  /* 0x7f8000000000780b */ /* 0x000fda0003f1d200 */
[----:B------:R-:W-:-:S04]  /*1030*/  @P0 FFMA R3, R0, 1.84467440737095516160e+19, RZ ;  /* 0x5f80000000030823 */ /* 0x000fc800000000ff */
[----:B------:R-:W0:Y:S02]  /*1040*/  @P0 MUFU.RSQ R2, R3 ;  /* 0x0000000300020308 */ /* 0x000e240000001400 */
[----:B0-----:R-:W-:Y:S01]  /*1050*/  @P0 FMUL.FTZ R8, R3, R2 ;  /* 0x0000000203080220 */ /* 0x001fe20000410000 */
[----:B------:R-:W-:Y:S01]  /*1060*/  @P0 FMUL.FTZ R10, R2, 0.5 ;  /* 0x3f000000020a0820 */ /* 0x000fe20000410000 */
[----:B------:R-:W-:Y:S02]  /*1070*/  @!P0 MOV R2, R0 ;  /* 0x0000000000028202 */ /* 0x000fe40000000f00 */
[----:B------:R-:W-:-:S04]  /*1080*/  @P0 FADD.FTZ R9, -R8, -RZ ;  /* 0x800000ff08090221 */ /* 0x000fc80000010100 */
[----:B------:R-:W-:-:S04]  /*1090*/  @P0 FFMA R9, R8, R9, R3 ;  /* 0x0000000908090223 */ /* 0x000fc80000000003 */
[----:B------:R-:W-:-:S04]  /*10a0*/  @P0 FFMA R9, R9, R10, R8 ;  /* 0x0000000a09090223 */ /* 0x000fc80000000008 */
[----:B------:R-:W-:-:S07]  /*10b0*/  @P0 FMUL.FTZ R2, R9, 2.3283064365386962891e-10 ;  /* 0x2f80000009020820 */ /* 0x000fce0000410000 */
.L_x_53:
[----:B------:R-:W-:Y:S01]  /*10c0*/  IMAD.MOV.U32 R0, RZ, RZ, R2 ;  /* 0x000000ffff007224 */ /* 0x000fe200078e0002 */
[----:B------:R-:W-:Y:S01]  /*10d0*/  MOV R2, R11 ;  /* 0x0000000b00027202 */ /* 0x000fe20000000f00 */
[----:B------:R-:W-:-:S04]  /*10e0*/  IMAD.MOV.U32 R3, RZ, RZ, 0x0 ;  /* 0x00000000ff037424 */ /* 0x000fc800078e00ff */
[----:B------:R-:W-:Y:S05]  /*10f0*/  RET.REL.NODEC R2 `(_ZN7Kernels14rmsnorm_kernelEPfPKfS2_fii) ;  /* 0xffffffec02c07950 */ /* 0x000fea0003c3ffff */
        .weak           $__internal_4_$__cuda_sm3x_div_rn_noftz_f32_slowpath
        .type           $__internal_4_$__cuda_sm3x_div_rn_noftz_f32_slowpath,@function
        .size           $__internal_4_$__cuda_sm3x_div_rn_noftz_f32_slowpath,(.L_x_70 - $__internal_4_$__cuda_sm3x_div_rn_noftz_f32_slowpath)
$__internal_4_$__cuda_sm3x_div_rn_noftz_f32_slowpath:
[----:B------:R-:W-:Y:S01]  /*1100*/  SHF.R.U32.HI R8, RZ, 0x17, R10 ;  /* 0x00000017ff087819 */ /* 0x000fe2000001160a */
[----:B------:R-:W-:Y:S01]  /*1110*/  BSSY.RECONVERGENT B2, `(.L_x_54) ;  /* 0x0000063000027945 */ /* 0x000fe20003800200 */
[----:B------:R-:W-:Y:S02]  /*1120*/  SHF.R.U32.HI R0, RZ, 0x17, R3 ;  /* 0x00000017ff007819 */ /* 0x000fe40000011603 */
[----:B------:R-:W-:Y:S02]  /*1130*/  LOP3.LUT R9, R8, 0xff, RZ, 0xc0, !PT ;  /* 0x000000ff08097812 */ /* 0x000fe400078ec0ff */
[----:B------:R-:W-:Y:S02]  /*1140*/  LOP3.LUT R14, R0, 0xff, RZ, 0xc0, !PT ;  /* 0x000000ff000e7812 */ /* 0x000fe400078ec0ff */
[----:B------:R-:W-:-:S03]  /*1150*/  IADD3 R11, PT, PT, R9, -0x1, RZ ;  /* 0xffffffff090b7810 */ /* 0x000fc60007ffe0ff */
[----:B------:R-:W-:Y:S01]  /*1160*/  VIADD R12, R14, 0xffffffff ;  /* 0xffffffff0e0c7836 */ /* 0x000fe20000000000 */
[----:B------:R-:W-:-:S04]  /*1170*/  ISETP.GT.U32.AND P0, PT, R11, 0xfd, PT ;  /* 0x000000fd0b00780c */ /* 0x000fc80003f04070 */
[----:B------:R-:W-:-:S13]  /*1180*/  ISETP.GT.U32.OR P0, PT, R12, 0xfd, P0 ;  /* 0x000000fd0c00780c */ /* 0x000fda0000704470 */
[----:B------:R-:W-:Y:S01]  /*1190*/  @!P0 MOV R8, RZ ;  /* 0x000000ff00088202 */ /* 0x000fe20000000f00 */
[----:B------:R-:W-:Y:S06]  /*11a0*/  @!P0 BRA `(.L_x_55) ;  /* 0x0000000000608947 */ /* 0x000fec0003800000 */
[----:B------:R-:W-:Y:S01]  /*11b0*/  FSETP.GTU.FTZ.AND P0, PT, |R3|, +INF , PT ;  /* 0x7f8000000300780b */ /* 0x000fe20003f1c200 */
[----:B------:R-:W-:Y:S01]  /*11c0*/  IMAD.MOV.U32 R0, RZ, RZ, R10 ;  /* 0x000000ffff007224 */ /* 0x000fe200078e000a */
        /* <DEDUP_REMOVED lines=17> */
[----:B------:R-:W-:Y:S01]  /*12e0*/  @P0 MOV R8, RZ ;  /* 0x000000ff00080202 */ /* 0x000fe20000000f00 */
[----:B------:R-:W-:Y:S02]  /*12f0*/  @!P0 IMAD.MOV.U32 R8, RZ, RZ, -0x40 ;  /* 0xffffffc0ff088424 */ /* 0x000fe400078e00ff */
[----:B------:R-:W-:Y:S01]  /*1300*/  @!P0 FFMA R3, R3, 1.84467440737095516160e+19, RZ ;  /* 0x5f80000003038823 */ /* 0x000fe200000000ff */
[----:B------:R-:W-:Y:S02]  /*1310*/  @!P1 FFMA R10, R0, 1.84467440737095516160e+19, RZ ;  /* 0x5f800000000a9823 */ /* 0x000fe400000000ff */
[----:B------:R-:W-:-:S07]  /*1320*/  @!P1 IADD3 R8, PT, PT, R8, 0x40, RZ ;  /* 0x0000004008089810 */ /* 0x000fce0007ffe0ff */
.L_x_55:
[----:B------:R-:W-:Y:S01]  /*1330*/  LEA R11, R9, 0xc0800000, 0x17 ;  /* 0xc0800000090b7811 */ /* 0x000fe200078eb8ff */
[----:B------:R-:W-:Y:S04]  /*1340*/  BSSY.RECONVERGENT B3, `(.L_x_60) ;  /* 0x0000036000037945 */ /* 0x000fe80003800200 */
[----:B------:R-:W-:Y:S01]  /*1350*/  IMAD.IADD R11, R10, 0x1, -R11 ;  /* 0x000000010a0b7824 */ /* 0x000fe200078e0a0b */
[----:B------:R-:W-:-:S03]  /*1360*/  IADD3 R10, PT, PT, R14, -0x7f, RZ ;  /* 0xffffff810e0a7810 */ /* 0x000fc60007ffe0ff */
[----:B------:R-:W0:Y:S01]  /*1370*/  MUFU.RCP R12, R11 ;  /* 0x0000000b000c7308 */ /* 0x000e220000001000 */
[----:B------:R-:W-:Y:S01]  /*1380*/  FADD.FTZ R13, -R11, -RZ ;  /* 0x800000ff0b0d7221 */ /* 0x000fe20000010100 */
[C---:B------:R-:W-:Y:S01]  /*1390*/  IMAD R0, R10.reuse, -0x800000, R3 ;  /* 0xff8000000a007824 */ /* 0x040fe200078e0203 */
[----:B------:R-:W-:-:S05]  /*13a0*/  IADD3 R9, PT, PT, R10, 0x7f, -R9 ;  /* 0x0000007f0a097810 */ /* 0x000fca0007ffe809 */
[----:B------:R-:W-:Y:S02]  /*13b0*/  IMAD.IADD R9, R9, 0x1, R8 ;  /* 0x0000000109097824 */ /* 0x000fe400078e0208 */
        /* <DEDUP_REMOVED lines=8> */
[----:B------:R-:W-:-:S04]  /*1440*/  LOP3.LUT R3, R3, 0xff, RZ, 0xc0, !PT ;  /* 0x000000ff03037812 */ /* 0x000fc800078ec0ff */
[----:B------:R-:W-:-:S05]  /*1450*/  IADD3 R11, PT, PT, R3, R9, RZ ;  /* 0x00000009030b7210 */ /* 0x000fca0007ffe0ff */
[----:B------:R-:W-:-:S05]  /*1460*/  VIADD R3, R11, 0xffffffff ;  /* 0xffffffff0b037836 */ /* 0x000fca0000000000 */
        /* <DEDUP_REMOVED lines=10> */
[C---:B------:R-:W-:Y:S01]  /*1510*/  IADD3 R10, PT, PT, R11.reuse, 0x20, RZ ;  /* 0x000000200b0a7810 */ /* 0x040fe20007ffe0ff */
[CCC-:B------:R-:W-:Y:S01]  /*1520*/  FFMA.RM R8, R14.reuse, R12.reuse, R15.reuse ;  /* 0x0000000c0e087223 */ /* 0x1c0fe2000000400f */
[----:B------:R-:W-:Y:S02]  /*1530*/  ISETP.NE.AND P2, PT, R11, RZ, PT ;  /* 0x000000ff0b00720c */ /* 0x000fe40003f45270 */
[----:B------:R-:W-:Y:S01]  /*1540*/  LOP3.LUT R9, R3, 0x7fffff, RZ, 0xc0, !PT ;  /* 0x007fffff03097812 */ /* 0x000fe200078ec0ff */
[----:B------:R-:W-:Y:S01]  /*1550*/  FFMA.RP R3, R14, R12, R15 ;  /* 0x0000000c0e037223 */ /* 0x000fe2000000800f */
[----:B------:R-:W-:Y:S01]  /*1560*/  ISETP.NE.AND P1, PT, R11, RZ, PT ;  /* 0x000000ff0b00720c */ /* 0x000fe20003f25270 */
[----:B------:R-:W-:Y:S01]  /*1570*/  IMAD.MOV R11, RZ, RZ, -R11 ;  /* 0x000000ffff0b7224 */ /* 0x000fe200078e0a0b */
[----:B------:R-:W-:Y:S02]  /*1580*/  LOP3.LUT R9, R9, 0x800000, RZ, 0xfc, !PT ;  /* 0x0080000009097812 */ /* 0x000fe400078efcff */
        /* <DEDUP_REMOVED lines=9> */
[----:B------:R-:W-:-:S04]  /*1620*/  LOP3.LUT R3, R3, R8, RZ, 0xc0, !PT ;  /* 0x0000000803037212 */ /* 0x000fc800078ec0ff */
[----:B------:R-:W-:-:S04]  /*1630*/  IADD3 R3, PT, PT, R10, R3, RZ ;  /* 0x000000030a037210 */ /* 0x000fc80007ffe0ff */
[----:B------:R-:W-:Y:S01]  /*1640*/  LOP3.LUT R0, R3, R0, RZ, 0xfc, !PT ;  /* 0x0000000003007212 */ /* 0x000fe200078efcff */
[----:B------:R-:W-:Y:S06]  /*1650*/  BRA `(.L_x_63) ;  /* 0x0000000000107947 */ /* 0x000fec0003800000 */
.L_x_62:
[----:B------:R-:W-:-:S04]  /*1660*/  LOP3.LUT R0, R0, 0x80000000, RZ, 0xc0, !PT ;  /* 0x8000000000007812 */ /* 0x000fc800078ec0ff */
[----:B------:R-:W-:Y:S01]  /*1670*/  LOP3.LUT R0, R0, 0x7f800000, RZ, 0xfc, !PT ;  /* 0x7f80000000007812 */ /* 0x000fe200078efcff */
[----:B------:R-:W-:Y:S06]  /*1680*/  BRA `(.L_x_63) ;  /* 0x0000000000047947 */ /* 0x000fec0003800000 */
.L_x_61:
[----:B------:R-:W-:-:S07]  /*1690*/  IMAD R0, R9, 0x800000, R0 ;  /* 0x0080000009007824 */ /* 0x000fce00078e0200 */
.L_x_63:
[----:B------:R-:W-:Y:S05]  /*16a0*/  BSYNC.RECONVERGENT B3 ;  /* 0x0000000000037941 */ /* 0x000fea0003800200 */
.L_x_60:
[----:B------:R-:W-:Y:S05]  /*16b0*/  BRA `(.L_x_64) ;  /* 0x0000000000207947 */ /* 0x000fea0003800000 */
.L_x_59:
[----:B------:R-:W-:-:S04]  /*16c0*/  LOP3.LUT R0, R10, 0x80000000, R3, 0x48, !PT ;  /* 0x800000000a007812 */ /* 0x000fc800078e4803 */
[----:B------:R-:W-:Y:S01]  /*16d0*/  LOP3.LUT R0, R0, 0x7f800000, RZ, 0xfc, !PT ;  /* 0x7f80000000007812 */ /* 0x000fe200078efcff */
[----:B------:R-:W-:Y:S06]  /*16e0*/  BRA `(.L_x_64) ;  /* 0x0000000000147947 */ /* 0x000fec0003800000 */
.L_x_58:
[----:B------:R-:W-:Y:S01]  /*16f0*/  LOP3.LUT R0, R10, 0x80000000, R3, 0x48, !PT ;  /* 0x800000000a007812 */ /* 0x000fe200078e4803 */
[----:B------:R-:W-:Y:S06]  /*1700*/  BRA `(.L_x_64) ;  /* 0x00000000000c7947 */ /* 0x000fec0003800000 */
.L_x_57:
[----:B------:R-:W0:Y:S01]  /*1710*/  MUFU.RSQ R0, -QNAN ;  /* 0xffc0000000007908 */ /* 0x000e220000001400 */
[----:B------:R-:W-:Y:S05]  /*1720*/  BRA `(.L_x_64) ;  /* 0x0000000000047947 */ /* 0x000fea0003800000 */
.L_x_56:
[----:B------:R-:W-:-:S07]  /*1730*/  FADD.FTZ R0, R3, R0 ;  /* 0x0000000003007221 */ /* 0x000fce0000010000 */
.L_x_64:
[----:B------:R-:W-:Y:S05]  /*1740*/  BSYNC.RECONVERGENT B2 ;  /* 0x0000000000027941 */ /* 0x000fea0003800200 */
.L_x_54:
[----:B------:R-:W-:-:S04]  /*1750*/  HFMA2 R3, -RZ, RZ, 0, 0 ;  /* 0x00000000ff037431 */ /* 0x000fc800000001ff */
[----:B0-----:R-:W-:Y:S05]  /*1760*/  RET.REL.NODEC R2 `(_ZN7Kernels14rmsnorm_kernelEPfPKfS2_fii) ;  /* 0xffffffe802247950 */ /* 0x001fea0003c3ffff */
.L_x_65:
        /* <DEDUP_REMOVED lines=9> */
.L_x_70:


//--------------------- .nv.shared._ZN7Kernels14softmax_kernelEPfPKfi --------------------------
	.section	.nv.shared._ZN7Kernels14softmax_kernelEPfPKfi,"aw",@nobits
	.sectionflags	@""
	.align	16
	.zero		1024


//--------------------- .nv.shared.reserved.0     --------------------------
	.section	.nv.shared.reserved.0,"aw",@nobits
	.weak		__nv_reservedSMEM_offset_0_alias
	.size		__nv_reservedSMEM_offset_0_alias, 0, 64
	.other		__nv_reservedSMEM_offset_0_alias,@"STO_CUDA_RESERVED_SHARED STV_DEFAULT"
__nv_reservedSMEM_offset_0_alias:
	.zero		0
	.zero		64


//--------------------- .nv.shared._ZN7Kernels13swiglu_kernelEPfS0_i --------------------------
	.section	.nv.shared._ZN7Kernels13swiglu_kernelEPfS0_i,"aw",@nobits
	.sectionflags	@""
	.align	16
	.zero		1024


//--------------------- .nv.shared._ZN7Kernels11rope_kernelEPfPKfS2_iii --------------------------
	.section	.nv.shared._ZN7Kernels11rope_kernelEPfPKfS2_iii,"aw",@nobits
	.sectionflags	@""
	.align	16
	.zero		1024


//--------------------- .nv.shared._ZN7Kernels14rmsnorm_kernelEPfPKfS2_fii --------------------------
	.section	.nv.shared._ZN7Kernels14rmsnorm_kernelEPfPKfS2_fii,"aw",@nobits
	.sectionflags	@""
	.align	16
	.zero		1024


//--------------------- .nv.constant0._ZN7Kernels14softmax_kernelEPfPKfi --------------------------
	.section	.nv.constant0._ZN7Kernels14softmax_kernelEPfPKfi,"a",@progbits
	.sectionflags	@""
	.align	4
.nv.constant0._ZN7Kernels14softmax_kernelEPfPKfi:
	.zero		916


//--------------------- .nv.constant0._ZN7Kernels13swiglu_kernelEPfS0_i --------------------------
	.section	.nv.constant0._ZN7Kernels13swiglu_kernelEPfS0_i,"a",@progbits
	.sectionflags	@""
	.align	4
.nv.constant0._ZN7Kernels13swiglu_kernelEPfS0_i:
	.zero		916


//--------------------- .nv.constant0._ZN7Kernels11rope_kernelEPfPKfS2_iii --------------------------
	.section	.nv.constant0._ZN7Kernels11rope_kernelEPfPKfS2_iii,"a",@progbits
	.sectionflags	@""
	.align	4
.nv.constant0._ZN7Kernels11rope_kernelEPfPKfS2_iii:
	.zero		932


//--------------------- .nv.constant0._ZN7Kernels14rmsnorm_kernelEPfPKfS2_fii --------------------------
	.section	.nv.constant0._ZN7Kernels14rmsnorm_kernelEPfPKfS2_fii,"a",@progbits
	.sectionflags	@""
	.align	4
.nv.constant0._ZN7Kernels14rmsnorm_kernelEPfPKfS2_fii:
	.zero		932


//--------------------- SYMBOLS --------------------------

	.type		.nv.reservedSmem.offset0,@object
	.size		.nv.reservedSmem.offset0,0x4
	.type		.nv.reservedSmem.cap,@object
	.size		.nv.reservedSmem.cap,0x4
